// auto-generated by cutlass_sweep.gemm — config: {"arch": "sm_100", "cluster_m": 1, "cluster_n": 1, "dtype": "int8", "dtype_b": "int8", "layout": "nt", "stages": 5, "tile_k": 128, "tile_m": 128, "tile_n": 128}
#include "cutlass/cutlass.h"
#include "cutlass/gemm/collective/collective_builder.hpp"
#include "cutlass/gemm/device/gemm_universal_adapter.h"
#include "cutlass/gemm/kernel/gemm_universal.hpp"
#include "cutlass/epilogue/collective/collective_builder.hpp"

using ElemA = int8_t;
using ElemB = int8_t;
using ElemCD = int8_t;
using Acc  = int32_t;
using TileShape    = cute::Shape<cute::_128, cute::_128, cute::_128>;
using ClusterShape = cute::Shape<cute::_1, cute::_1, cute::_1>;

using CollectiveEpilogue = typename cutlass::epilogue::collective::CollectiveBuilder<
    cutlass::arch::Sm100, cutlass::arch::OpClassTensorOp,
    TileShape, ClusterShape,
    cutlass::epilogue::collective::EpilogueTileAuto,
    Acc, Acc,
    ElemCD, cutlass::layout::RowMajor, 128 / cutlass::sizeof_bits<ElemCD>::value,
    ElemCD, cutlass::layout::RowMajor, 128 / cutlass::sizeof_bits<ElemCD>::value,
    cutlass::epilogue::collective::EpilogueScheduleAuto
  >::CollectiveOp;

using CollectiveMainloop = typename cutlass::gemm::collective::CollectiveBuilder<
    cutlass::arch::Sm100, cutlass::arch::OpClassTensorOp,
    ElemA, cutlass::layout::RowMajor, 128 / cutlass::sizeof_bits<ElemA>::value,
    ElemB, cutlass::layout::ColumnMajor, 128 / cutlass::sizeof_bits<ElemB>::value,
    Acc,
    TileShape, ClusterShape,
    cutlass::gemm::collective::StageCount<5>,
    cutlass::gemm::collective::KernelScheduleAuto
  >::CollectiveOp;

using GemmKernel = cutlass::gemm::kernel::GemmUniversal<
    cute::Shape<int,int,int,int>,
    CollectiveMainloop,
    CollectiveEpilogue
>;
using Gemm = cutlass::gemm::device::GemmUniversalAdapter<GemmKernel>;

// Force the device kernel symbol into the cubin without needing a host main.
auto* _anchor = &cutlass::device_kernel<GemmKernel>;


// ===== COMPILED SASS (sm_100a) =====

	.target	sm_100a

	.elftype	@"ET_EXEC"


//--------------------- .note.nv.tkinfo           --------------------------
	.section	.note.nv.tkinfo,"",@"SHT_NOTE"
	.sectionflags	@"SHF_NOTE_NV_TKINFO"
	.tkinfo
        /*0018*/ 	.word	0x00000002
        /*0030*/ 	.string	""
        /*0030*/ 	.string	"ptxas"
        /*0030*/ 	.string	"Cuda compilation tools, release 13.0, V13.0.88"
        /*0030*/ 	.string	"Build cuda_13.0.r13.0/compiler.36424714_0"
        /*0030*/ 	.string	"-arch sm_100a -m 64 "



//--------------------- .note.nv.cuinfo           --------------------------
	.section	.note.nv.cuinfo,"",@"SHT_NOTE"
	.sectionflags	@"SHF_NOTE_NV_CUINFO"
        /*0018*/ 	.short	0x0002
        /*001a*/ 	.short	0x0064
        /*001c*/ 	.short	0x0082
	.zero		2


//--------------------- .nv.info                  --------------------------
	.section	.nv.info,"",@"SHT_CUDA_INFO"
	.align	4


	//----- nvinfo : EIATTR_REGCOUNT
	.align		4
        /*0000*/ 	.byte	0x04, 0x2f
        /*0002*/ 	.short	(.L_19 - .L_18)
	.align		4
.L_18:
        /*0004*/ 	.word	index@(_ZN7cutlass13device_kernelINS_4gemm6kernel13GemmUniversalIN4cute5tupleIJiiiiEEENS1_10collective13CollectiveMmaINS1_35MainloopSm100TmaUmmaWarpSpecializedILi5ELi2ELi4ENS5_IJNS4_1CILi1EEESB_SB_EEEEENS5_IJNSA_ILi128EEESE_SE_EEEaNS5_IJlSB_lEEEaSG_NS4_8TiledMMAINS4_8MMA_AtomIJNS4_15SM100_MMA_S8_SSIaaiLi128ELi128ELNS4_4UMMA5MajorE0ELSL_0ELNSK_8SaturateE0EEEEEENS4_6LayoutISC_NS5_IJNSA_ILi0EEESQ_SQ_EEEEENS5_IJNS4_10UnderscoreEST_ST_EEEEENS4_13SM90_TMA_LOADENS4_14ComposedLayoutINS4_7SwizzleILi3ELi4ELi3EEENS4_18smem_ptr_flag_bitsILi8EEENSP_INS5_IJNSA_ILi8EEESE_EEENS5_IJSE_SB_EEEEEEEvNS4_8identityESW_S16_vS17_EENS_8epilogue10collective18CollectiveEpilogueINS19_23Sm100TmaWarpSpecializedILi2ELi2ELi64ELb0ELb0EEEJSF_NS5_IJNSP_ISE_SB_EENSP_INSA_ILi64EEESB_EEEEEaSG_aSG_NS19_6fusion15FusionCallbacksIS1D_NS1I_17LinearCombinationIaiaiLNS_15FloatRoundStyleE2EEESF_S1H_JEEENS4_5SM1004TMEM4LOAD26SM100_TMEM_LOAD_32dp32b64xESW_NSX_INSY_ILi2ELi4ELi3EEES11_NSP_INS5_IJS12_S1F_EEENS5_IJS1F_SB_EEEEEEENS4_39AutoVectorizingCopyWithAssumedAlignmentILi128EEENS4_14SM90_TMA_STOREES1W_S1Y_S1Y_EEEvvEEEEvNT_6ParamsE)
        /*0008*/ 	.word	0x000000af


	//----- nvinfo : EIATTR_FRAME_SIZE
	.align		4
.L_19:
        /*000c*/ 	.byte	0x04, 0x11
        /*000e*/ 	.short	(.L_21 - .L_20)
	.align		4
.L_20:
        /*0010*/ 	.word	index@($__internal_2_$__cuda_sm10x_tcgen05_guardrail_trap_unallocated_columns_being_dealloced)
        /*0014*/ 	.word	0x00000000


	//----- nvinfo : EIATTR_FRAME_SIZE
	.align		4
.L_21:
        /*0018*/ 	.byte	0x04, 0x11
        /*001a*/ 	.short	(.L_23 - .L_22)
	.align		4
.L_22:
        /*001c*/ 	.word	index@($__internal_1_$__cuda_sm10x_tcgen05_guardrail_trap_phase_invalid_during_alloc)
        /*0020*/ 	.word	0x00000000


	//----- nvinfo : EIATTR_FRAME_SIZE
	.align		4
.L_23:
        /*0024*/ 	.byte	0x04, 0x11
        /*0026*/ 	.short	(.L_25 - .L_24)
	.align		4
.L_24:
        /*0028*/ 	.word	index@($__internal_0_$__cuda_sm10x_tcgen05_guardrail_trap_col_being_dealloced_not_returned_by_alloc)
        /*002c*/ 	.word	0x00000000


	//----- nvinfo : EIATTR_FRAME_SIZE
	.align		4
.L_25:
        /*0030*/ 	.byte	0x04, 0x11
        /*0032*/ 	.short	(.L_27 - .L_26)
	.align		4
.L_26:
        /*0034*/ 	.word	index@(_ZN7cutlass13device_kernelINS_4gemm6kernel13GemmUniversalIN4cute5tupleIJiiiiEEENS1_10collective13CollectiveMmaINS1_35MainloopSm100TmaUmmaWarpSpecializedILi5ELi2ELi4ENS5_IJNS4_1CILi1EEESB_SB_EEEEENS5_IJNSA_ILi128EEESE_SE_EEEaNS5_IJlSB_lEEEaSG_NS4_8TiledMMAINS4_8MMA_AtomIJNS4_15SM100_MMA_S8_SSIaaiLi128ELi128ELNS4_4UMMA5MajorE0ELSL_0ELNSK_8SaturateE0EEEEEENS4_6LayoutISC_NS5_IJNSA_ILi0EEESQ_SQ_EEEEENS5_IJNS4_10UnderscoreEST_ST_EEEEENS4_13SM90_TMA_LOADENS4_14ComposedLayoutINS4_7SwizzleILi3ELi4ELi3EEENS4_18smem_ptr_flag_bitsILi8EEENSP_INS5_IJNSA_ILi8EEESE_EEENS5_IJSE_SB_EEEEEEEvNS4_8identityESW_S16_vS17_EENS_8epilogue10collective18CollectiveEpilogueINS19_23Sm100TmaWarpSpecializedILi2ELi2ELi64ELb0ELb0EEEJSF_NS5_IJNSP_ISE_SB_EENSP_INSA_ILi64EEESB_EEEEEaSG_aSG_NS19_6fusion15FusionCallbacksIS1D_NS1I_17LinearCombinationIaiaiLNS_15FloatRoundStyleE2EEESF_S1H_JEEENS4_5SM1004TMEM4LOAD26SM100_TMEM_LOAD_32dp32b64xESW_NSX_INSY_ILi2ELi4ELi3EEES11_NSP_INS5_IJS12_S1F_EEENS5_IJS1F_SB_EEEEEEENS4_39AutoVectorizingCopyWithAssumedAlignmentILi128EEENS4_14SM90_TMA_STOREES1W_S1Y_S1Y_EEEvvEEEEvNT_6ParamsE)
        /*0038*/ 	.word	0x00000000


	//----- nvinfo : EIATTR_MIN_STACK_SIZE
	.align		4
.L_27:
        /*003c*/ 	.byte	0x04, 0x12
        /*003e*/ 	.short	(.L_29 - .L_28)
	.align		4
.L_28:
        /*0040*/ 	.word	index@(_ZN7cutlass13device_kernelINS_4gemm6kernel13GemmUniversalIN4cute5tupleIJiiiiEEENS1_10collective13CollectiveMmaINS1_35MainloopSm100TmaUmmaWarpSpecializedILi5ELi2ELi4ENS5_IJNS4_1CILi1EEESB_SB_EEEEENS5_IJNSA_ILi128EEESE_SE_EEEaNS5_IJlSB_lEEEaSG_NS4_8TiledMMAINS4_8MMA_AtomIJNS4_15SM100_MMA_S8_SSIaaiLi128ELi128ELNS4_4UMMA5MajorE0ELSL_0ELNSK_8SaturateE0EEEEEENS4_6LayoutISC_NS5_IJNSA_ILi0EEESQ_SQ_EEEEENS5_IJNS4_10UnderscoreEST_ST_EEEEENS4_13SM90_TMA_LOADENS4_14ComposedLayoutINS4_7SwizzleILi3ELi4ELi3EEENS4_18smem_ptr_flag_bitsILi8EEENSP_INS5_IJNSA_ILi8EEESE_EEENS5_IJSE_SB_EEEEEEEvNS4_8identityESW_S16_vS17_EENS_8epilogue10collective18CollectiveEpilogueINS19_23Sm100TmaWarpSpecializedILi2ELi2ELi64ELb0ELb0EEEJSF_NS5_IJNSP_ISE_SB_EENSP_INSA_ILi64EEESB_EEEEEaSG_aSG_NS19_6fusion15FusionCallbacksIS1D_NS1I_17LinearCombinationIaiaiLNS_15FloatRoundStyleE2EEESF_S1H_JEEENS4_5SM1004TMEM4LOAD26SM100_TMEM_LOAD_32dp32b64xESW_NSX_INSY_ILi2ELi4ELi3EEES11_NSP_INS5_IJS12_S1F_EEENS5_IJS1F_SB_EEEEEEENS4_39AutoVectorizingCopyWithAssumedAlignmentILi128EEENS4_14SM90_TMA_STOREES1W_S1Y_S1Y_EEEvvEEEEvNT_6ParamsE)
        /*0044*/ 	.word	0x00000000
.L_29:


//--------------------- .nv.compat                --------------------------
	.section	.nv.compat,"",@"SHT_CUDA_COMPAT_INFO"
	.align	4
        /*0000*/ 	.byte	0x02, 0x09, 0x01, 0x00, 0x02, 0x02, 0x03, 0x00, 0x02, 0x05, 0x06, 0x00, 0x03, 0x07, 0x01, 0x01
        /*0010*/ 	.byte	0x02, 0x03, 0x01, 0x00, 0x02, 0x06, 0x01, 0x00, 0x04, 0x0b, 0x08, 0x00, 0x01, 0x00, 0x00, 0x00
        /*0020*/ 	.byte	0x00, 0x00, 0x00, 0x00


//--------------------- .nv.info._ZN7cutlass13device_kernelINS_4gemm6kernel13GemmUniversalIN4cute5tupleIJiiiiEEENS1_10collective13CollectiveMmaINS1_35MainloopSm100TmaUmmaWarpSpecializedILi5ELi2ELi4ENS5_IJNS4_1CILi1EEESB_SB_EEEEENS5_IJNSA_ILi128EEESE_SE_EEEaNS5_IJlSB_lEEEaSG_NS4_8TiledMMAINS4_8MMA_AtomIJNS4_15SM100_MMA_S8_SSIaaiLi128ELi128ELNS4_4UMMA5MajorE0ELSL_0ELNSK_8SaturateE0EEEEEENS4_6LayoutISC_NS5_IJNSA_ILi0EEESQ_SQ_EEEEENS5_IJNS4_10UnderscoreEST_ST_EEEEENS4_13SM90_TMA_LOADENS4_14ComposedLayoutINS4_7SwizzleILi3ELi4ELi3EEENS4_18smem_ptr_flag_bitsILi8EEENSP_INS5_IJNSA_ILi8EEESE_EEENS5_IJSE_SB_EEEEEEEvNS4_8identityESW_S16_vS17_EENS_8epilogue10collective18CollectiveEpilogueINS19_23Sm100TmaWarpSpecializedILi2ELi2ELi64ELb0ELb0EEEJSF_NS5_IJNSP_ISE_SB_EENSP_INSA_ILi64EEESB_EEEEEaSG_aSG_NS19_6fusion15FusionCallbacksIS1D_NS1I_17LinearCombinationIaiaiLNS_15FloatRoundStyleE2EEESF_S1H_JEEENS4_5SM1004TMEM4LOAD26SM100_TMEM_LOAD_32dp32b64xESW_NSX_INSY_ILi2ELi4ELi3EEES11_NSP_INS5_IJS12_S1F_EEENS5_IJS1F_SB_EEEEEEENS4_39AutoVectorizingCopyWithAssumedAlignmentILi128EEENS4_14SM90_TMA_STOREES1W_S1Y_S1Y_EEEvvEEEEvNT_6ParamsE --------------------------
	.section	.nv.info._ZN7cutlass13device_kernelINS_4gemm6kernel13GemmUniversalIN4cute5tupleIJiiiiEEENS1_10collective13CollectiveMmaINS1_35MainloopSm100TmaUmmaWarpSpecializedILi5ELi2ELi4ENS5_IJNS4_1CILi1EEESB_SB_EEEEENS5_IJNSA_ILi128EEESE_SE_EEEaNS5_IJlSB_lEEEaSG_NS4_8TiledMMAINS4_8MMA_AtomIJNS4_15SM100_MMA_S8_SSIaaiLi128ELi128ELNS4_4UMMA5MajorE0ELSL_0ELNSK_8SaturateE0EEEEEENS4_6LayoutISC_NS5_IJNSA_ILi0EEESQ_SQ_EEEEENS5_IJNS4_10UnderscoreEST_ST_EEEEENS4_13SM90_TMA_LOADENS4_14ComposedLayoutINS4_7SwizzleILi3ELi4ELi3EEENS4_18smem_ptr_flag_bitsILi8EEENSP_INS5_IJNSA_ILi8EEESE_EEENS5_IJSE_SB_EEEEEEEvNS4_8identityESW_S16_vS17_EENS_8epilogue10collective18CollectiveEpilogueINS19_23Sm100TmaWarpSpecializedILi2ELi2ELi64ELb0ELb0EEEJSF_NS5_IJNSP_ISE_SB_EENSP_INSA_ILi64EEESB_EEEEEaSG_aSG_NS19_6fusion15FusionCallbacksIS1D_NS1I_17LinearCombinationIaiaiLNS_15FloatRoundStyleE2EEESF_S1H_JEEENS4_5SM1004TMEM4LOAD26SM100_TMEM_LOAD_32dp32b64xESW_NSX_INSY_ILi2ELi4ELi3EEES11_NSP_INS5_IJS12_S1F_EEENS5_IJS1F_SB_EEEEEEENS4_39AutoVectorizingCopyWithAssumedAlignmentILi128EEENS4_14SM90_TMA_STOREES1W_S1Y_S1Y_EEEvvEEEEvNT_6ParamsE,"",@"SHT_CUDA_INFO"
	.sectionflags	@""
	.align	4


	//----- nvinfo : EIATTR_CUDA_API_VERSION
	.align		4
        /*0000*/ 	.byte	0x04, 0x37
        /*0002*/ 	.short	(.L_31 - .L_30)
.L_30:
        /*0004*/ 	.word	0x00000082


	//----- nvinfo : EIATTR_KPARAM_INFO
	.align		4
.L_31:
        /*0008*/ 	.byte	0x04, 0x17
        /*000a*/ 	.short	(.L_33 - .L_32)
.L_32:
        /*000c*/ 	.word	0x00000000
        /*0010*/ 	.short	0x0000
        /*0012*/ 	.short	0x0000
        /*0014*/ 	.byte	0x00, 0xf0, 0x01, 0x20


	//----- nvinfo : EIATTR_AT_ENTRY_FRAGMENTS
	.align		4
.L_33:
        /*0018*/ 	.byte	0x04, 0x4f
        /*001a*/ 	.short	(.L_35 - .L_34)


	//   ....[0]....
.L_34:
        /*001c*/ 	.word	0x00000006


	//----- nvinfo : EIATTR_RESERVED_SMEM_USED
	.align		4
.L_35:
        /*0020*/ 	.byte	0x01, 0x41
	.zero		2


	//----- nvinfo : EIATTR_SPARSE_MMA_MASK
	.align		4
        /*0024*/ 	.byte	0x03, 0x50
        /*0026*/ 	.short	0x0000


	//----- nvinfo : EIATTR_TCGEN05_1CTA_USED
	.align		4
        /*0028*/ 	.byte	0x01, 0x51
	.zero		2


	//----- nvinfo : EIATTR_MAXREG_COUNT
	.align		4
        /*002c*/ 	.byte	0x03, 0x1b
        /*002e*/ 	.short	0x00ff


	//----- nvinfo : EIATTR_NUM_BARRIERS
	.align		4
        /*0030*/ 	.byte	0x02, 0x4c
        /*0032*/ 	.byte	0x07
	.zero		1


	//----- nvinfo : EIATTR_EXTERNS
	.align		4
        /*0034*/ 	.byte	0x04, 0x0f
        /*0036*/ 	.short	(.L_37 - .L_36)


	//   ....[0]....
	.align		4
.L_36:
        /*0038*/ 	.word	index@(__assertfail)


	//----- nvinfo : EIATTR_MERCURY_ISA_VERSION
	.align		4
.L_37:
        /*003c*/ 	.byte	0x03, 0x5f
        /*003e*/ 	.short	0x0101


	//----- nvinfo : EIATTR_INT_WARP_WIDE_INSTR_OFFSETS
	.align		4
        /*0040*/ 	.byte	0x04, 0x31
        /*0042*/ 	.short	(.L_39 - .L_38)


	//   ....[0]....
.L_38:
        /*0044*/ 	.word	0x00001db0


	//   ....[1]....
        /*0048*/ 	.word	0x00003890


	//   ....[2]....
        /*004c*/ 	.word	0x000038b0


	//   ....[3]....
        /*0050*/ 	.word	0x000038e0


	//   ....[4]....
        /*0054*/ 	.word	0x00004210


	//   ....[5]....
        /*0058*/ 	.word	0x00004280


	//   ....[6]....
        /*005c*/ 	.word	0x00004460


	//   ....[7]....
        /*0060*/ 	.word	0x000045c0


	//----- nvinfo : EIATTR_COOP_GROUP_MASK_REGIDS
	.align		4
.L_39:
        /*0064*/ 	.byte	0x04, 0x29
        /*0066*/ 	.short	(.L_41 - .L_40)


	//   ....[0]....
.L_40:
        /*0068*/ 	.word	0xffffffff


	//   ....[1]....
        /*006c*/ 	.word	0xffffffff


	//   ....[2]....
        /*0070*/ 	.word	0xffffffff


	//   ....[3]....
        /*0074*/ 	.word	0xffffffff


	//   ....[4]....
        /*0078*/ 	.word	0xffffffff


	//   ....[5]....
        /*007c*/ 	.word	0xffffffff


	//   ....[6]....
        /*0080*/ 	.word	0xffffffff


	//   ....[7]....
        /*0084*/ 	.word	0xffffffff


	//   ....[8]....
        /*0088*/ 	.word	0xffffffff


	//   ....[9]....
        /*008c*/ 	.word	0xffffffff


	//   ....[10]....
        /*0090*/ 	.word	0xffffffff


	//   ....[11]....
        /*0094*/ 	.word	0xffffffff


	//   ....[12]....
        /*0098*/ 	.word	0xffffffff


	//----- nvinfo : EIATTR_COOP_GROUP_INSTR_OFFSETS
	.align		4
.L_41:
        /*009c*/ 	.byte	0x04, 0x28
        /*009e*/ 	.short	(.L_43 - .L_42)


	//   ....[0]....
.L_42:
        /*00a0*/ 	.word	0x00000090


	//   ....[1]....
        /*00a4*/ 	.word	0x000004d0


	//   ....[2]....
        /*00a8*/ 	.word	0x00000660


	//   ....[3]....
        /*00ac*/ 	.word	0x000007c0


	//   ....[4]....
        /*00b0*/ 	.word	0x000008c0


	//   ....[5]....
        /*00b4*/ 	.word	0x00000a30


	//   ....[6]....
        /*00b8*/ 	.word	0x00000bd0


	//   ....[7]....
        /*00bc*/ 	.word	0x00001c90


	//   ....[8]....
        /*00c0*/ 	.word	0x00002b00


	//   ....[9]....
        /*00c4*/ 	.word	0x00002d10


	//   ....[10]....
        /*00c8*/ 	.word	0x00002d40


	//   ....[11]....
        /*00cc*/ 	.word	0x00003770


	//   ....[12]....
        /*00d0*/ 	.word	0x000039a0


	//----- nvinfo : EIATTR_VRC_CTA_INIT_COUNT
	.align		4
.L_43:
        /*00d4*/ 	.byte	0x02, 0x4a
        /*00d6*/ 	.byte	0x80
	.zero		1


	//----- nvinfo : EIATTR_SYSCALL_OFFSETS
	.align		4
        /*00d8*/ 	.byte	0x04, 0x46
        /*00da*/ 	.short	(.L_45 - .L_44)


	//   ....[0]....
.L_44:
        /*00dc*/ 	.word	0x00005000


	//   ....[1]....
        /*00e0*/ 	.word	0x00005140


	//   ....[2]....
        /*00e4*/ 	.word	0x000059a0


	//   ....[3]....
        /*00e8*/ 	.word	0x00006fa0


	//----- nvinfo : EIATTR_MBARRIER_INSTR_OFFSETS
	.align		4
.L_45:
        /*00ec*/ 	.byte	0x04, 0x39
        /*00ee*/ 	.short	(.L_47 - .L_46)


	//   ....[0]....
.L_46:
        /*00f0*/ 	.word	0x000005b0
        /*00f4*/ 	.word	0x000000ff
        /*00f8*/ 	.word	0x00000000
        /*00fc*/ 	.short	0x0100
        /*00fe*/ 	.byte	0x05
	.zero		1


	//   ....[1]....
        /*0100*/ 	.word	0x000005c0
        /*0104*/ 	.word	0x000000ff
        /*0108*/ 	.word	0x00000028
        /*010c*/ 	.short	0x0100
        /*010e*/ 	.byte	0x05
	.zero		1


	//   ....[2]....
        /*0110*/ 	.word	0x000005d0
        /*0114*/ 	.word	0x000000ff
        /*0118*/ 	.word	0x00000008
        /*011c*/ 	.short	0x0100
        /*011e*/ 	.byte	0x05
	.zero		1


	//   ....[3]....
        /*0120*/ 	.word	0x000005e0
        /*0124*/ 	.word	0x000000ff
        /*0128*/ 	.word	0x00000030
        /*012c*/ 	.short	0x0100
        /*012e*/ 	.byte	0x05
	.zero		1


	//   ....[4]....
        /*0130*/ 	.word	0x000005f0
        /*0134*/ 	.word	0x000000ff
        /*0138*/ 	.word	0x00000010
        /*013c*/ 	.short	0x0100
        /*013e*/ 	.byte	0x05
	.zero		1


	//   ....[5]....
        /*0140*/ 	.word	0x00000600
        /*0144*/ 	.word	0x000000ff
        /*0148*/ 	.word	0x00000038
        /*014c*/ 	.short	0x0100
        /*014e*/ 	.byte	0x05
	.zero		1


	//   ....[6]....
        /*0150*/ 	.word	0x00000610
        /*0154*/ 	.word	0x000000ff
        /*0158*/ 	.word	0x00000018
        /*015c*/ 	.short	0x0100
        /*015e*/ 	.byte	0x05
	.zero		1


	//   ....[7]....
        /*0160*/ 	.word	0x00000620
        /*0164*/ 	.word	0x000000ff
        /*0168*/ 	.word	0x00000040
        /*016c*/ 	.short	0x0100
        /*016e*/ 	.byte	0x05
	.zero		1


	//   ....[8]....
        /*0170*/ 	.word	0x00000630
        /*0174*/ 	.word	0x000000ff
        /*0178*/ 	.word	0x00000020
        /*017c*/ 	.short	0x0100
        /*017e*/ 	.byte	0x05
	.zero		1


	//   ....[9]....
        /*0180*/ 	.word	0x00000640
        /*0184*/ 	.word	0x000000ff
        /*0188*/ 	.word	0x00000048
        /*018c*/ 	.short	0x0100
        /*018e*/ 	.byte	0x05
	.zero		1


	//   ....[10]....
        /*0190*/ 	.word	0x00000770
        /*0194*/ 	.word	0x000000ff
        /*0198*/ 	.word	0x00000050
        /*019c*/ 	.short	0x0100
        /*019e*/ 	.byte	0x07
	.zero		1


	//   ....[11]....
        /*01a0*/ 	.word	0x00000780
        /*01a4*/ 	.word	0x000000ff
        /*01a8*/ 	.word	0x00000060
        /*01ac*/ 	.short	0x0100
        /*01ae*/ 	.byte	0x07
	.zero		1


	//   ....[12]....
        /*01b0*/ 	.word	0x00000790
        /*01b4*/ 	.word	0x000000ff
        /*01b8*/ 	.word	0x00000058
        /*01bc*/ 	.short	0x0100
        /*01be*/ 	.byte	0x07
	.zero		1


	//   ....[13]....
        /*01c0*/ 	.word	0x000007a0
        /*01c4*/ 	.word	0x000000ff
        /*01c8*/ 	.word	0x00000068
        /*01cc*/ 	.short	0x0100
        /*01ce*/ 	.byte	0x07
	.zero		1


	//   ....[14]....
        /*01d0*/ 	.word	0x00000890
        /*01d4*/ 	.word	0x000000ff
        /*01d8*/ 	.word	0x00000070
        /*01dc*/ 	.short	0x0100
        /*01de*/ 	.byte	0x05
	.zero		1


	//   ....[15]....
        /*01e0*/ 	.word	0x000008a0
        /*01e4*/ 	.word	0x000000ff
        /*01e8*/ 	.word	0x00000078
        /*01ec*/ 	.short	0x0100
        /*01ee*/ 	.byte	0x05
	.zero		1


	//   ....[16]....
        /*01f0*/ 	.word	0x000009e0
        /*01f4*/ 	.word	0x000000ff
        /*01f8*/ 	.word	0x00000080
        /*01fc*/ 	.short	0x0100
        /*01fe*/ 	.byte	0x05
	.zero		1


	//   ....[17]....
        /*0200*/ 	.word	0x000009f0
        /*0204*/ 	.word	0x000000ff
        /*0208*/ 	.word	0x00000090
        /*020c*/ 	.short	0x0100
        /*020e*/ 	.byte	0x05
	.zero		1


	//   ....[18]....
        /*0210*/ 	.word	0x00000a00
        /*0214*/ 	.word	0x000000ff
        /*0218*/ 	.word	0x00000088
        /*021c*/ 	.short	0x0100
        /*021e*/ 	.byte	0x05
	.zero		1


	//   ....[19]....
        /*0220*/ 	.word	0x00000a10
        /*0224*/ 	.word	0x000000ff
        /*0228*/ 	.word	0x00000098
        /*022c*/ 	.short	0x0100
        /*022e*/ 	.byte	0x05
	.zero		1


	//   ....[20]....
        /*0230*/ 	.word	0x00000b40
        /*0234*/ 	.word	0x000000ff
        /*0238*/ 	.word	0x000000a0
        /*023c*/ 	.short	0x0100
        /*023e*/ 	.byte	0x07
	.zero		1


	//   ....[21]....
        /*0240*/ 	.word	0x00000b50
        /*0244*/ 	.word	0x000000ff
        /*0248*/ 	.word	0x000000c0
        /*024c*/ 	.short	0x0100
        /*024e*/ 	.byte	0x07
	.zero		1


	//   ....[22]....
        /*0250*/ 	.word	0x00000b60
        /*0254*/ 	.word	0x000000ff
        /*0258*/ 	.word	0x000000a8
        /*025c*/ 	.short	0x0100
        /*025e*/ 	.byte	0x07
	.zero		1


	//   ....[23]....
        /*0260*/ 	.word	0x00000b70
        /*0264*/ 	.word	0x000000ff
        /*0268*/ 	.word	0x000000c8
        /*026c*/ 	.short	0x0100
        /*026e*/ 	.byte	0x07
	.zero		1


	//   ....[24]....
        /*0270*/ 	.word	0x00000b80
        /*0274*/ 	.word	0x000000ff
        /*0278*/ 	.word	0x000000b0
        /*027c*/ 	.short	0x0100
        /*027e*/ 	.byte	0x07
	.zero		1


	//   ....[25]....
        /*0280*/ 	.word	0x00000b90
        /*0284*/ 	.word	0x000000ff
        /*0288*/ 	.word	0x000000d0
        /*028c*/ 	.short	0x0100
        /*028e*/ 	.byte	0x07
	.zero		1


	//   ....[26]....
        /*0290*/ 	.word	0x00000ba0
        /*0294*/ 	.word	0x000000ff
        /*0298*/ 	.word	0x000000b8
        /*029c*/ 	.short	0x0100
        /*029e*/ 	.byte	0x07
	.zero		1


	//   ....[27]....
        /*02a0*/ 	.word	0x00000bb0
        /*02a4*/ 	.word	0x000000ff
        /*02a8*/ 	.word	0x000000d8
        /*02ac*/ 	.short	0x0100
        /*02ae*/ 	.byte	0x07
	.zero		1


	//   ....[28]....
        /*02b0*/ 	.word	0x00000ca0
        /*02b4*/ 	.word	0x000000ff
        /*02b8*/ 	.word	0x000000e0
        /*02bc*/ 	.short	0x0100
        /*02be*/ 	.byte	0x05
	.zero		1


	//   ....[29]....
        /*02c0*/ 	.word	0x00000cb0
        /*02c4*/ 	.word	0x000000ff
        /*02c8*/ 	.word	0x000000f0
        /*02cc*/ 	.short	0x0100
        /*02ce*/ 	.byte	0x05
	.zero		1


	//   ....[30]....
        /*02d0*/ 	.word	0x00000cc0
        /*02d4*/ 	.word	0x000000ff
        /*02d8*/ 	.word	0x000000e8
        /*02dc*/ 	.short	0x0100
        /*02de*/ 	.byte	0x05
	.zero		1


	//   ....[31]....
        /*02e0*/ 	.word	0x00000cd0
        /*02e4*/ 	.word	0x000000ff
        /*02e8*/ 	.word	0x000000f8
        /*02ec*/ 	.short	0x0100
        /*02ee*/ 	.byte	0x05
	.zero		1


	//   ....[32]....
        /*02f0*/ 	.word	0x000015b0
        /*02f4*/ 	.word	0x00000003
        /*02f8*/ 	.word	0x000000f0
        /*02fc*/ 	.short	0x010a
        /*02fe*/ 	.byte	0xff
	.zero		1


	//   ....[33]....
        /*0300*/ 	.word	0x000015e0
        /*0304*/ 	.word	0x00000003
        /*0308*/ 	.word	0x000000e0
        /*030c*/ 	.short	0x0101
        /*030e*/ 	.byte	0xff
	.zero		1


	//   ....[34]....
        /*0310*/ 	.word	0x000016b0
        /*0314*/ 	.word	0x000000ff
        /*0318*/ 	.word	0x00000028
        /*031c*/ 	.short	0x010a
        /*031e*/ 	.byte	0x08
	.zero		1


	//   ....[35]....
        /*0320*/ 	.word	0x00001750
        /*0324*/ 	.word	0x000000ff
        /*0328*/ 	.word	0x00000028
        /*032c*/ 	.short	0x010a
        /*032e*/ 	.byte	0x21
	.zero		1


	//   ....[36]....
        /*0330*/ 	.word	0x000018b0
        /*0334*/ 	.word	0x000000ff
        /*0338*/ 	.word	0x00000028
        /*033c*/ 	.short	0x010a
        /*033e*/ 	.byte	0x08
	.zero		1


	//   ....[37]....
        /*0340*/ 	.word	0x000019a0
        /*0344*/ 	.word	0x000000ff
        /*0348*/ 	.word	0x00000078
        /*034c*/ 	.short	0x0101
        /*034e*/ 	.byte	0x04
	.zero		1


	//   ....[38]....
        /*0350*/ 	.word	0x000019c0
        /*0354*/ 	.word	0x000000ff
        /*0358*/ 	.word	0x00000028
        /*035c*/ 	.short	0x010a
        /*035e*/ 	.byte	0x08
	.zero		1


	//   ....[39]....
        /*0360*/ 	.word	0x00001a40
        /*0364*/ 	.word	0x000000ff
        /*0368*/ 	.word	0x00000028
        /*036c*/ 	.short	0x010a
        /*036e*/ 	.byte	0x11
	.zero		1


	//   ....[40]....
        /*0370*/ 	.word	0x00001ba0
        /*0374*/ 	.word	0x000000ff
        /*0378*/ 	.word	0x00000028
        /*037c*/ 	.short	0x010a
        /*037e*/ 	.byte	0x08
	.zero		1


	//   ....[41]....
        /*0380*/ 	.word	0x00001cc0
        /*0384*/ 	.word	0x00000002
        /*0388*/ 	.word	0x00000080
        /*038c*/ 	.short	0x010a
        /*038e*/ 	.byte	0xff
	.zero		1


	//   ....[42]....
        /*0390*/ 	.word	0x00001d80
        /*0394*/ 	.word	0x00000002
        /*0398*/ 	.word	0x00000000
        /*039c*/ 	.short	0x0101
        /*039e*/ 	.byte	0xff
	.zero		1


	//   ....[43]....
        /*03a0*/ 	.word	0x000022e0
        /*03a4*/ 	.word	0x000000ff
        /*03a8*/ 	.word	0x00000000
        /*03ac*/ 	.short	0x010a
        /*03ae*/ 	.byte	0x05
	.zero		1


	//   ....[44]....
        /*03b0*/ 	.word	0x00002370
        /*03b4*/ 	.word	0x000000ff
        /*03b8*/ 	.word	0x00000000
        /*03bc*/ 	.short	0x010a
        /*03be*/ 	.byte	0x05
	.zero		1


	//   ....[45]....
        /*03c0*/ 	.word	0x00002400
        /*03c4*/ 	.word	0x000000ff
        /*03c8*/ 	.word	0x00000000
        /*03cc*/ 	.short	0x010a
        /*03ce*/ 	.byte	0x05
	.zero		1


	//   ....[46]....
        /*03d0*/ 	.word	0x00002490
        /*03d4*/ 	.word	0x000000ff
        /*03d8*/ 	.word	0x00000000
        /*03dc*/ 	.short	0x010a
        /*03de*/ 	.byte	0x05
	.zero		1


	//   ....[47]....
        /*03e0*/ 	.word	0x00002530
        /*03e4*/ 	.word	0x00000000
        /*03e8*/ 	.word	0x00000000
        /*03ec*/ 	.short	0x010a
        /*03ee*/ 	.byte	0xff
	.zero		1


	//   ....[48]....
        /*03f0*/ 	.word	0x00002650
        /*03f4*/ 	.word	0x00000000
        /*03f8*/ 	.word	0x000000e0
        /*03fc*/ 	.short	0x010a
        /*03fe*/ 	.byte	0xff
	.zero		1


	//   ....[49]....
        /*0400*/ 	.word	0x000026b0
        /*0404*/ 	.word	0x00000004
        /*0408*/ 	.word	0x00000000
        /*040c*/ 	.short	0x0101
        /*040e*/ 	.byte	0xff
	.zero		1


	//   ....[50]....
        /*0410*/ 	.word	0x000026d0
        /*0414*/ 	.word	0x000000ff
        /*0418*/ 	.word	0x00000090
        /*041c*/ 	.short	0x010a
        /*041e*/ 	.byte	0x05
	.zero		1


	//   ....[51]....
        /*0420*/ 	.word	0x000027f0
        /*0424*/ 	.word	0x00000000
        /*0428*/ 	.word	0x00000080
        /*042c*/ 	.short	0x010a
        /*042e*/ 	.byte	0xff
	.zero		1


	//   ....[52]....
        /*0430*/ 	.word	0x00002900
        /*0434*/ 	.word	0x00000000
        /*0438*/ 	.word	0x00000000
        /*043c*/ 	.short	0x0101
        /*043e*/ 	.byte	0xff
	.zero		1


	//   ....[53]....
        /*0440*/ 	.word	0x00002990
        /*0444*/ 	.word	0x000000ff
        /*0448*/ 	.word	0x00000090
        /*044c*/ 	.short	0x0106
        /*044e*/ 	.byte	0x05
	.zero		1


	//   ....[54]....
        /*0450*/ 	.word	0x000029b0
        /*0454*/ 	.word	0x000000ff
        /*0458*/ 	.word	0x00000090
        /*045c*/ 	.short	0x010a
        /*045e*/ 	.byte	0x05
	.zero		1


	//   ....[55]....
        /*0460*/ 	.word	0x00002a40
        /*0464*/ 	.word	0x000000ff
        /*0468*/ 	.word	0x00000090
        /*046c*/ 	.short	0x0106
        /*046e*/ 	.byte	0x04
	.zero		1


	//   ....[56]....
        /*0470*/ 	.word	0x00002a80
        /*0474*/ 	.word	0x00000000
        /*0478*/ 	.word	0x00000090
        /*047c*/ 	.short	0x010a
        /*047e*/ 	.byte	0xff
	.zero		1


	//   ....[57]....
        /*0480*/ 	.word	0x00002fc0
        /*0484*/ 	.word	0x00000000
        /*0488*/ 	.word	0x00000080
        /*048c*/ 	.short	0x010a
        /*048e*/ 	.byte	0xff
	.zero		1


	//   ....[58]....
        /*0490*/ 	.word	0x000030d0
        /*0494*/ 	.word	0x00000003
        /*0498*/ 	.word	0x00000000
        /*049c*/ 	.short	0x0101
        /*049e*/ 	.byte	0xff
	.zero		1


	//   ....[59]....
        /*04a0*/ 	.word	0x000030e0
        /*04a4*/ 	.word	0x000000ff
        /*04a8*/ 	.word	0x00000000
        /*04ac*/ 	.short	0x010a
        /*04ae*/ 	.byte	0x06
	.zero		1


	//   ....[60]....
        /*04b0*/ 	.word	0x00003100
        /*04b4*/ 	.word	0x000000ff
        /*04b8*/ 	.word	0x000000c0
        /*04bc*/ 	.short	0x010a
        /*04be*/ 	.byte	0x07
	.zero		1


	//   ....[61]....
        /*04c0*/ 	.word	0x000031d0
        /*04c4*/ 	.word	0x000000ff
        /*04c8*/ 	.word	0x00000000
        /*04cc*/ 	.short	0x010a
        /*04ce*/ 	.byte	0x06
	.zero		1


	//   ....[62]....
        /*04d0*/ 	.word	0x00003300
        /*04d4*/ 	.word	0x000000ff
        /*04d8*/ 	.word	0x00000000
        /*04dc*/ 	.short	0x010a
        /*04de*/ 	.byte	0x1a
	.zero		1


	//   ....[63]....
        /*04e0*/ 	.word	0x000035a0
        /*04e4*/ 	.word	0x000000ff
        /*04e8*/ 	.word	0x00000000
        /*04ec*/ 	.short	0x010a
        /*04ee*/ 	.byte	0x06
	.zero		1


	//   ....[64]....
        /*04f0*/ 	.word	0x00003630
        /*04f4*/ 	.word	0x000000ff
        /*04f8*/ 	.word	0x00000000
        /*04fc*/ 	.short	0x010a
        /*04fe*/ 	.byte	0x06
	.zero		1


	//   ....[65]....
        /*0500*/ 	.word	0x000036c0
        /*0504*/ 	.word	0x000000ff
        /*0508*/ 	.word	0x00000000
        /*050c*/ 	.short	0x010a
        /*050e*/ 	.byte	0x06
	.zero		1


	//   ....[66]....
        /*0510*/ 	.word	0x00003750
        /*0514*/ 	.word	0x000000ff
        /*0518*/ 	.word	0x00000000
        /*051c*/ 	.short	0x010a
        /*051e*/ 	.byte	0x07
	.zero		1


	//   ....[67]....
        /*0520*/ 	.word	0x00003bb0
        /*0524*/ 	.word	0x00000000
        /*0528*/ 	.word	0x00000080
        /*052c*/ 	.short	0x010a
        /*052e*/ 	.byte	0xff
	.zero		1


	//   ....[68]....
        /*0530*/ 	.word	0x00003c70
        /*0534*/ 	.word	0x00000000
        /*0538*/ 	.word	0x00000000
        /*053c*/ 	.short	0x0101
        /*053e*/ 	.byte	0xff
	.zero		1


	//   ....[69]....
        /*0540*/ 	.word	0x00003f90
        /*0544*/ 	.word	0x000000ff
        /*0548*/ 	.word	0x00000078
        /*054c*/ 	.short	0x010a
        /*054e*/ 	.byte	0x07
	.zero		1


	//   ....[70]....
        /*0550*/ 	.word	0x00004180
        /*0554*/ 	.word	0x000000ff
        /*0558*/ 	.word	0x00000060
        /*055c*/ 	.short	0x010a
        /*055e*/ 	.byte	0x07
	.zero		1


	//   ....[71]....
        /*0560*/ 	.word	0x00004350
        /*0564*/ 	.word	0x000000ff
        /*0568*/ 	.word	0x00000050
        /*056c*/ 	.short	0x010b
        /*056e*/ 	.byte	0x07
	.zero		1


	//   ....[72]....
        /*0570*/ 	.word	0x000043c0
        /*0574*/ 	.word	0x000000ff
        /*0578*/ 	.word	0x00000000
        /*057c*/ 	.short	0x0101
        /*057e*/ 	.byte	0x08
	.zero		1


	//   ....[73]....
        /*0580*/ 	.word	0x000043f0
        /*0584*/ 	.word	0x000000ff
        /*0588*/ 	.word	0x00000068
        /*058c*/ 	.short	0x010a
        /*058e*/ 	.byte	0x07
	.zero		1


	//   ....[74]....
        /*0590*/ 	.word	0x00004600
        /*0594*/ 	.word	0x000000ff
        /*0598*/ 	.word	0x00000058
        /*059c*/ 	.short	0x010b
        /*059e*/ 	.byte	0x07
	.zero		1


	//   ....[75]....
        /*05a0*/ 	.word	0x00004620
        /*05a4*/ 	.word	0x000000ff
        /*05a8*/ 	.word	0x00000000
        /*05ac*/ 	.short	0x0101
        /*05ae*/ 	.byte	0x0d
	.zero		1


	//   ....[76]....
        /*05b0*/ 	.word	0x00004650
        /*05b4*/ 	.word	0x000000ff
        /*05b8*/ 	.word	0x00000060
        /*05bc*/ 	.short	0x010a
        /*05be*/ 	.byte	0x07
	.zero		1


	//   ....[77]....
        /*05c0*/ 	.word	0x00004690
        /*05c4*/ 	.word	0x00000000
        /*05c8*/ 	.word	0x00000068
        /*05cc*/ 	.short	0x010a
        /*05ce*/ 	.byte	0xff
	.zero		1


	//   ....[78]....
        /*05d0*/ 	.word	0x000049d0
        /*05d4*/ 	.word	0x00000000
        /*05d8*/ 	.word	0x00000080
        /*05dc*/ 	.short	0x010a
        /*05de*/ 	.byte	0xff
	.zero		1


	//   ....[79]....
        /*05e0*/ 	.word	0x00004ae0
        /*05e4*/ 	.word	0x00000000
        /*05e8*/ 	.word	0x00000000
        /*05ec*/ 	.short	0x0101
        /*05ee*/ 	.byte	0xff
	.zero		1


	//   ....[80]....
        /*05f0*/ 	.word	0x00005540
        /*05f4*/ 	.word	0x00000003
        /*05f8*/ 	.word	0x00000050
        /*05fc*/ 	.short	0x010a
        /*05fe*/ 	.byte	0xff
	.zero		1


	//   ....[81]....
        /*0600*/ 	.word	0x00005580
        /*0604*/ 	.word	0x00000074
        /*0608*/ 	.word	0x000000a0
        /*060c*/ 	.short	0x010a
        /*060e*/ 	.byte	0xff
	.zero		1


	//   ....[82]....
        /*0610*/ 	.word	0x000056c0
        /*0614*/ 	.word	0x00000003
        /*0618*/ 	.word	0x00000050
        /*061c*/ 	.short	0x010a
        /*061e*/ 	.byte	0xff
	.zero		1


	//   ....[83]....
        /*0620*/ 	.word	0x00005800
        /*0624*/ 	.word	0x00000000
        /*0628*/ 	.word	0x00000000
        /*062c*/ 	.short	0x0101
        /*062e*/ 	.byte	0xff
	.zero		1


	//   ....[84]....
        /*0630*/ 	.word	0x00005880
        /*0634*/ 	.word	0x00000074
        /*0638*/ 	.word	0x000000a0
        /*063c*/ 	.short	0x010a
        /*063e*/ 	.byte	0xff
	.zero		1


	//   ....[85]....
        /*0640*/ 	.word	0x00006c10
        /*0644*/ 	.word	0x0000007d
        /*0648*/ 	.word	0x00000050
        /*064c*/ 	.short	0x010a
        /*064e*/ 	.byte	0xff
	.zero		1


	//   ....[86]....
        /*0650*/ 	.word	0x00006ce0
        /*0654*/ 	.word	0x0000007d
        /*0658*/ 	.word	0x00000050
        /*065c*/ 	.short	0x010a
        /*065e*/ 	.byte	0xff
	.zero		1


	//   ....[87]....
        /*0660*/ 	.word	0x00006e20
        /*0664*/ 	.word	0x00000000
        /*0668*/ 	.word	0x00000000
        /*066c*/ 	.short	0x0101
        /*066e*/ 	.byte	0xff
	.zero		1


	//   ....[88]....
        /*0670*/ 	.word	0x00007260
        /*0674*/ 	.word	0x000000ff
        /*0678*/ 	.word	0x00000000
        /*067c*/ 	.short	0x0101
        /*067e*/ 	.byte	0x05
	.zero		1


	//   ....[89]....
        /*0680*/ 	.word	0x000083a0
        /*0684*/ 	.word	0x00000003
        /*0688*/ 	.word	0x000000f0
        /*068c*/ 	.short	0x010a
        /*068e*/ 	.byte	0xff
	.zero		1


	//   ....[90]....
        /*0690*/ 	.word	0x00008400
        /*0694*/ 	.word	0x00000002
        /*0698*/ 	.word	0x00000028
        /*069c*/ 	.short	0x010a
        /*069e*/ 	.byte	0xff
	.zero		1


	//   ....[91]....
        /*06a0*/ 	.word	0x00008460
        /*06a4*/ 	.word	0x00000002
        /*06a8*/ 	.word	0x00000028
        /*06ac*/ 	.short	0x010a
        /*06ae*/ 	.byte	0xff
	.zero		1


	//   ....[92]....
        /*06b0*/ 	.word	0x000084b0
        /*06b4*/ 	.word	0x00000002
        /*06b8*/ 	.word	0x00000080
        /*06bc*/ 	.short	0x010a
        /*06be*/ 	.byte	0xff
	.zero		1


	//   ....[93]....
        /*06c0*/ 	.word	0x00008510
        /*06c4*/ 	.word	0x00000000
        /*06c8*/ 	.word	0x00000000
        /*06cc*/ 	.short	0x010a
        /*06ce*/ 	.byte	0xff
	.zero		1


	//   ....[94]....
        /*06d0*/ 	.word	0x00008570
        /*06d4*/ 	.word	0x00000000
        /*06d8*/ 	.word	0x00000000
        /*06dc*/ 	.short	0x010a
        /*06de*/ 	.byte	0xff
	.zero		1


	//   ....[95]....
        /*06e0*/ 	.word	0x000085d0
        /*06e4*/ 	.word	0x00000000
        /*06e8*/ 	.word	0x00000000
        /*06ec*/ 	.short	0x010a
        /*06ee*/ 	.byte	0xff
	.zero		1


	//   ....[96]....
        /*06f0*/ 	.word	0x00008630
        /*06f4*/ 	.word	0x00000000
        /*06f8*/ 	.word	0x00000000
        /*06fc*/ 	.short	0x010a
        /*06fe*/ 	.byte	0xff
	.zero		1


	//   ....[97]....
        /*0700*/ 	.word	0x00008680
        /*0704*/ 	.word	0x00000000
        /*0708*/ 	.word	0x000000e0
        /*070c*/ 	.short	0x010a
        /*070e*/ 	.byte	0xff
	.zero		1


	//   ....[98]....
        /*0710*/ 	.word	0x000086e0
        /*0714*/ 	.word	0x00000000
        /*0718*/ 	.word	0x00000090
        /*071c*/ 	.short	0x010a
        /*071e*/ 	.byte	0xff
	.zero		1


	//   ....[99]....
        /*0720*/ 	.word	0x00008730
        /*0724*/ 	.word	0x00000000
        /*0728*/ 	.word	0x00000080
        /*072c*/ 	.short	0x010a
        /*072e*/ 	.byte	0xff
	.zero		1


	//   ....[100]....
        /*0730*/ 	.word	0x00008790
        /*0734*/ 	.word	0x00000000
        /*0738*/ 	.word	0x00000090
        /*073c*/ 	.short	0x010a
        /*073e*/ 	.byte	0xff
	.zero		1


	//   ....[101]....
        /*0740*/ 	.word	0x000087e0
        /*0744*/ 	.word	0x00000000
        /*0748*/ 	.word	0x00000080
        /*074c*/ 	.short	0x010a
        /*074e*/ 	.byte	0xff
	.zero		1


	//   ....[102]....
        /*0750*/ 	.word	0x00008840
        /*0754*/ 	.word	0x00000003
        /*0758*/ 	.word	0x000000c0
        /*075c*/ 	.short	0x010a
        /*075e*/ 	.byte	0xff
	.zero		1


	//   ....[103]....
        /*0760*/ 	.word	0x000088a0
        /*0764*/ 	.word	0x00000000
        /*0768*/ 	.word	0x00000000
        /*076c*/ 	.short	0x010a
        /*076e*/ 	.byte	0xff
	.zero		1


	//   ....[104]....
        /*0770*/ 	.word	0x00008900
        /*0774*/ 	.word	0x00000000
        /*0778*/ 	.word	0x00000000
        /*077c*/ 	.short	0x010a
        /*077e*/ 	.byte	0xff
	.zero		1


	//   ....[105]....
        /*0780*/ 	.word	0x00008960
        /*0784*/ 	.word	0x00000000
        /*0788*/ 	.word	0x00000000
        /*078c*/ 	.short	0x010a
        /*078e*/ 	.byte	0xff
	.zero		1


	//   ....[106]....
        /*0790*/ 	.word	0x000089c0
        /*0794*/ 	.word	0x00000000
        /*0798*/ 	.word	0x00000000
        /*079c*/ 	.short	0x010a
        /*079e*/ 	.byte	0xff
	.zero		1


	//   ....[107]....
        /*07a0*/ 	.word	0x00008a20
        /*07a4*/ 	.word	0x00000000
        /*07a8*/ 	.word	0x00000000
        /*07ac*/ 	.short	0x010a
        /*07ae*/ 	.byte	0xff
	.zero		1


	//   ....[108]....
        /*07b0*/ 	.word	0x00008a70
        /*07b4*/ 	.word	0x00000000
        /*07b8*/ 	.word	0x00000080
        /*07bc*/ 	.short	0x010a
        /*07be*/ 	.byte	0xff
	.zero		1


	//   ....[109]....
        /*07c0*/ 	.word	0x00008ad0
        /*07c4*/ 	.word	0x00000000
        /*07c8*/ 	.word	0x00000078
        /*07cc*/ 	.short	0x010a
        /*07ce*/ 	.byte	0xff
	.zero		1


	//   ....[110]....
        /*07d0*/ 	.word	0x00008b30
        /*07d4*/ 	.word	0x00000003
        /*07d8*/ 	.word	0x00000060
        /*07dc*/ 	.short	0x010a
        /*07de*/ 	.byte	0xff
	.zero		1


	//   ....[111]....
        /*07e0*/ 	.word	0x00008b90
        /*07e4*/ 	.word	0x00000003
        /*07e8*/ 	.word	0x00000068
        /*07ec*/ 	.short	0x010a
        /*07ee*/ 	.byte	0xff
	.zero		1


	//   ....[112]....
        /*07f0*/ 	.word	0x00008bf0
        /*07f4*/ 	.word	0x00000000
        /*07f8*/ 	.word	0x00000060
        /*07fc*/ 	.short	0x010a
        /*07fe*/ 	.byte	0xff
	.zero		1


	//   ....[113]....
        /*0800*/ 	.word	0x00008c40
        /*0804*/ 	.word	0x00000000
        /*0808*/ 	.word	0x00000080
        /*080c*/ 	.short	0x010a
        /*080e*/ 	.byte	0xff
	.zero		1


	//   ....[114]....
        /*0810*/ 	.word	0x00008c90
        /*0814*/ 	.word	0x00000003
        /*0818*/ 	.word	0x00000050
        /*081c*/ 	.short	0x010a
        /*081e*/ 	.byte	0xff
	.zero		1


	//   ....[115]....
        /*0820*/ 	.word	0x00008ce0
        /*0824*/ 	.word	0x00000074
        /*0828*/ 	.word	0x000000a0
        /*082c*/ 	.short	0x010a
        /*082e*/ 	.byte	0xff
	.zero		1


	//   ....[116]....
        /*0830*/ 	.word	0x00008d30
        /*0834*/ 	.word	0x0000007d
        /*0838*/ 	.word	0x00000050
        /*083c*/ 	.short	0x010a
        /*083e*/ 	.byte	0xff
	.zero		1


	//----- nvinfo : EIATTR_NUM_MBARRIERS
	.align		4
.L_47:
        /*0840*/ 	.byte	0x03, 0x38
        /*0842*/ 	.short	0x0020


	//----- nvinfo : EIATTR_EXIT_INSTR_OFFSETS
	.align		4
        /*0844*/ 	.byte	0x04, 0x1c
        /*0846*/ 	.short	(.L_49 - .L_48)


	//   ....[0]....
.L_48:
        /*0848*/ 	.word	0x00002560


	//   ....[1]....
        /*084c*/ 	.word	0x00002a50


	//   ....[2]....
        /*0850*/ 	.word	0x00002ab0


	//   ....[3]....
        /*0854*/ 	.word	0x000039b0


	//   ....[4]....
        /*0858*/ 	.word	0x000046c0


	//   ....[5]....
        /*085c*/ 	.word	0x00004700


	//   ....[6]....
        /*0860*/ 	.word	0x00008390


	//----- nvinfo : EIATTR_MAX_THREADS
	.align		4
.L_49:
        /*0864*/ 	.byte	0x04, 0x05
        /*0866*/ 	.short	(.L_51 - .L_50)
.L_50:
        /*0868*/ 	.word	0x00000100
        /*086c*/ 	.word	0x00000001
        /*0870*/ 	.word	0x00000001


	//----- nvinfo : EIATTR_CRS_STACK_SIZE
	.align		4
.L_51:
        /*0874*/ 	.byte	0x04, 0x1e
        /*0876*/ 	.short	(.L_53 - .L_52)
.L_52:
        /*0878*/ 	.word	0x00000000


	//----- nvinfo : EIATTR_CBANK_PARAM_SIZE
	.align		4
.L_53:
        /*087c*/ 	.byte	0x03, 0x19
        /*087e*/ 	.short	0x0800


	//----- nvinfo : EIATTR_PARAM_CBANK
	.align		4
        /*0880*/ 	.byte	0x04, 0x0a
        /*0882*/ 	.short	(.L_55 - .L_54)
	.align		4
.L_54:
        /*0884*/ 	.word	index@(.nv.constant0._ZN7cutlass13device_kernelINS_4gemm6kernel13GemmUniversalIN4cute5tupleIJiiiiEEENS1_10collective13CollectiveMmaINS1_35MainloopSm100TmaUmmaWarpSpecializedILi5ELi2ELi4ENS5_IJNS4_1CILi1EEESB_SB_EEEEENS5_IJNSA_ILi128EEESE_SE_EEEaNS5_IJlSB_lEEEaSG_NS4_8TiledMMAINS4_8MMA_AtomIJNS4_15SM100_MMA_S8_SSIaaiLi128ELi128ELNS4_4UMMA5MajorE0ELSL_0ELNSK_8SaturateE0EEEEEENS4_6LayoutISC_NS5_IJNSA_ILi0EEESQ_SQ_EEEEENS5_IJNS4_10UnderscoreEST_ST_EEEEENS4_13SM90_TMA_LOADENS4_14ComposedLayoutINS4_7SwizzleILi3ELi4ELi3EEENS4_18smem_ptr_flag_bitsILi8EEENSP_INS5_IJNSA_ILi8EEESE_EEENS5_IJSE_SB_EEEEEEEvNS4_8identityESW_S16_vS17_EENS_8epilogue10collective18CollectiveEpilogueINS19_23Sm100TmaWarpSpecializedILi2ELi2ELi64ELb0ELb0EEEJSF_NS5_IJNSP_ISE_SB_EENSP_INSA_ILi64EEESB_EEEEEaSG_aSG_NS19_6fusion15FusionCallbacksIS1D_NS1I_17LinearCombinationIaiaiLNS_15FloatRoundStyleE2EEESF_S1H_JEEENS4_5SM1004TMEM4LOAD26SM100_TMEM_LOAD_32dp32b64xESW_NSX_INSY_ILi2ELi4ELi3EEES11_NSP_INS5_IJS12_S1F_EEENS5_IJS1F_SB_EEEEEEENS4_39AutoVectorizingCopyWithAssumedAlignmentILi128EEENS4_14SM90_TMA_STOREES1W_S1Y_S1Y_EEEvvEEEEvNT_6ParamsE)
        /*0888*/ 	.short	0x0380
        /*088a*/ 	.short	0x0800


	//----- nvinfo : EIATTR_SW_WAR
	.align		4
.L_55:
        /*088c*/ 	.byte	0x04, 0x36
        /*088e*/ 	.short	(.L_57 - .L_56)
.L_56:
        /*0890*/ 	.word	0x00000008
.L_57:


//--------------------- .nv.callgraph             --------------------------
	.section	.nv.callgraph,"",@"SHT_CUDA_CALLGRAPH"
	.align	4
	.sectionentsize	8
	.align		4
        /*0000*/ 	.word	0x00000000
	.align		4
        /*0004*/ 	.word	0xffffffff
	.align		4
        /*0008*/ 	.word	index@(_ZN7cutlass13device_kernelINS_4gemm6kernel13GemmUniversalIN4cute5tupleIJiiiiEEENS1_10collective13CollectiveMmaINS1_35MainloopSm100TmaUmmaWarpSpecializedILi5ELi2ELi4ENS5_IJNS4_1CILi1EEESB_SB_EEEEENS5_IJNSA_ILi128EEESE_SE_EEEaNS5_IJlSB_lEEEaSG_NS4_8TiledMMAINS4_8MMA_AtomIJNS4_15SM100_MMA_S8_SSIaaiLi128ELi128ELNS4_4UMMA5MajorE0ELSL_0ELNSK_8SaturateE0EEEEEENS4_6LayoutISC_NS5_IJNSA_ILi0EEESQ_SQ_EEEEENS5_IJNS4_10UnderscoreEST_ST_EEEEENS4_13SM90_TMA_LOADENS4_14ComposedLayoutINS4_7SwizzleILi3ELi4ELi3EEENS4_18smem_ptr_flag_bitsILi8EEENSP_INS5_IJNSA_ILi8EEESE_EEENS5_IJSE_SB_EEEEEEEvNS4_8identityESW_S16_vS17_EENS_8epilogue10collective18CollectiveEpilogueINS19_23Sm100TmaWarpSpecializedILi2ELi2ELi64ELb0ELb0EEEJSF_NS5_IJNSP_ISE_SB_EENSP_INSA_ILi64EEESB_EEEEEaSG_aSG_NS19_6fusion15FusionCallbacksIS1D_NS1I_17LinearCombinationIaiaiLNS_15FloatRoundStyleE2EEESF_S1H_JEEENS4_5SM1004TMEM4LOAD26SM100_TMEM_LOAD_32dp32b64xESW_NSX_INSY_ILi2ELi4ELi3EEES11_NSP_INS5_IJS12_S1F_EEENS5_IJS1F_SB_EEEEEEENS4_39AutoVectorizingCopyWithAssumedAlignmentILi128EEENS4_14SM90_TMA_STOREES1W_S1Y_S1Y_EEEvvEEEEvNT_6ParamsE)
	.align		4
        /*000c*/ 	.word	index@(__assertfail)
	.align		4
        /*0010*/ 	.word	0x00000000
	.align		4
        /*0014*/ 	.word	0xfffffffe
	.align		4
        /*0018*/ 	.word	0x00000000
	.align		4
        /*001c*/ 	.word	0xfffffffd
	.align		4
        /*0020*/ 	.word	0x00000000
	.align		4
        /*0024*/ 	.word	0xfffffffc


//--------------------- .nv.constant4             --------------------------
	.section	.nv.constant4,"a",@progbits
	.align	8
	.align		8
.nv.constant4:
        /*0000*/ 	.dword	__assertfail
	.align		8
        /*0008*/ 	.dword	__unnamed_1
	.align		8
        /*0010*/ 	.dword	__unnamed_2
	.align		8
        /*0018*/ 	.dword	_ZN40_INTERNAL_83f9242b_4_k_cu_fe06727b_204544cuda3std3__45__cpo5beginE
	.align		8
        /*0020*/ 	.dword	_ZN40_INTERNAL_83f9242b_4_k_cu_fe06727b_204544cuda3std3__45__cpo3endE
	.align		8
        /*0028*/ 	.dword	_ZN40_INTERNAL_83f9242b_4_k_cu_fe06727b_204544cuda3std3__45__cpo6cbeginE
	.align		8
        /*0030*/ 	.dword	_ZN40_INTERNAL_83f9242b_4_k_cu_fe06727b_204544cuda3std3__45__cpo4cendE
	.align		8
        /*0038*/ 	.dword	_ZN40_INTERNAL_83f9242b_4_k_cu_fe06727b_204544cuda3std3__442_GLOBAL__N__83f9242b_4_k_cu_fe06727b_204546ignoreE
	.align		8
        /*0040*/ 	.dword	_ZN40_INTERNAL_83f9242b_4_k_cu_fe06727b_204544cuda3std3__419piecewise_constructE
	.align		8
        /*0048*/ 	.dword	_ZN40_INTERNAL_83f9242b_4_k_cu_fe06727b_204544cuda3std3__48in_placeE
	.align		8
        /*0050*/ 	.dword	_ZN40_INTERNAL_83f9242b_4_k_cu_fe06727b_204544cuda3std6ranges3__45__cpo4swapE
	.align		8
        /*0058*/ 	.dword	_ZN40_INTERNAL_83f9242b_4_k_cu_fe06727b_204544cuda3std6ranges3__45__cpo9iter_moveE
	.align		8
        /*0060*/ 	.dword	_ZN40_INTERNAL_83f9242b_4_k_cu_fe06727b_204544cute7productE
	.align		8
        /*0068*/ 	.dword	_ZN40_INTERNAL_83f9242b_4_k_cu_fe06727b_204544cute1_E
	.align		8
        /*0070*/ 	.dword	$str$25
	.align		8
        /*0078*/ 	.dword	$str$26
	.align		8
        /*0080*/ 	.dword	$str$27
	.align		8
        /*0088*/ 	.dword	$str$28


//--------------------- .text._ZN7cutlass13device_kernelINS_4gemm6kernel13GemmUniversalIN4cute5tupleIJiiiiEEENS1_10collective13CollectiveMmaINS1_35MainloopSm100TmaUmmaWarpSpecializedILi5ELi2ELi4ENS5_IJNS4_1CILi1EEESB_SB_EEEEENS5_IJNSA_ILi128EEESE_SE_EEEaNS5_IJlSB_lEEEaSG_NS4_8TiledMMAINS4_8MMA_AtomIJNS4_15SM100_MMA_S8_SSIaaiLi128ELi128ELNS4_4UMMA5MajorE0ELSL_0ELNSK_8SaturateE0EEEEEENS4_6LayoutISC_NS5_IJNSA_ILi0EEESQ_SQ_EEEEENS5_IJNS4_10UnderscoreEST_ST_EEEEENS4_13SM90_TMA_LOADENS4_14ComposedLayoutINS4_7SwizzleILi3ELi4ELi3EEENS4_18smem_ptr_flag_bitsILi8EEENSP_INS5_IJNSA_ILi8EEESE_EEENS5_IJSE_SB_EEEEEEEvNS4_8identityESW_S16_vS17_EENS_8epilogue10collective18CollectiveEpilogueINS19_23Sm100TmaWarpSpecializedILi2ELi2ELi64ELb0ELb0EEEJSF_NS5_IJNSP_ISE_SB_EENSP_INSA_ILi64EEESB_EEEEEaSG_aSG_NS19_6fusion15FusionCallbacksIS1D_NS1I_17LinearCombinationIaiaiLNS_15FloatRoundStyleE2EEESF_S1H_JEEENS4_5SM1004TMEM4LOAD26SM100_TMEM_LOAD_32dp32b64xESW_NSX_INSY_ILi2ELi4ELi3EEES11_NSP_INS5_IJS12_S1F_EEENS5_IJS1F_SB_EEEEEEENS4_39AutoVectorizingCopyWithAssumedAlignmentILi128EEENS4_14SM90_TMA_STOREES1W_S1Y_S1Y_EEEvvEEEEvNT_6ParamsE --------------------------
	.section	.text._ZN7cutlass13device_kernelINS_4gemm6kernel13GemmUniversalIN4cute5tupleIJiiiiEEENS1_10collective13CollectiveMmaINS1_35MainloopSm100TmaUmmaWarpSpecializedILi5ELi2ELi4ENS5_IJNS4_1CILi1EEESB_SB_EEEEENS5_IJNSA_ILi128EEESE_SE_EEEaNS5_IJlSB_lEEEaSG_NS4_8TiledMMAINS4_8MMA_AtomIJNS4_15SM100_MMA_S8_SSIaaiLi128ELi128ELNS4_4UMMA5MajorE0ELSL_0ELNSK_8SaturateE0EEEEEENS4_6LayoutISC_NS5_IJNSA_ILi0EEESQ_SQ_EEEEENS5_IJNS4_10UnderscoreEST_ST_EEEEENS4_13SM90_TMA_LOADENS4_14ComposedLayoutINS4_7SwizzleILi3ELi4ELi3EEENS4_18smem_ptr_flag_bitsILi8EEENSP_INS5_IJNSA_ILi8EEESE_EEENS5_IJSE_SB_EEEEEEEvNS4_8identityESW_S16_vS17_EENS_8epilogue10collective18CollectiveEpilogueINS19_23Sm100TmaWarpSpecializedILi2ELi2ELi64ELb0ELb0EEEJSF_NS5_IJNSP_ISE_SB_EENSP_INSA_ILi64EEESB_EEEEEaSG_aSG_NS19_6fusion15FusionCallbacksIS1D_NS1I_17LinearCombinationIaiaiLNS_15FloatRoundStyleE2EEESF_S1H_JEEENS4_5SM1004TMEM4LOAD26SM100_TMEM_LOAD_32dp32b64xESW_NSX_INSY_ILi2ELi4ELi3EEES11_NSP_INS5_IJS12_S1F_EEENS5_IJS1F_SB_EEEEEEENS4_39AutoVectorizingCopyWithAssumedAlignmentILi128EEENS4_14SM90_TMA_STOREES1W_S1Y_S1Y_EEEvvEEEEvNT_6ParamsE,"ax",@progbits
	.align	128
.text._ZN7cutlass13device_kernelINS_4gemm6kernel13GemmUniversalIN4cute5tupleIJiiiiEEENS1_10collective13CollectiveMmaINS1_35MainloopSm100TmaUmmaWarpSpecializedILi5ELi2ELi4ENS5_IJNS4_1CILi1EEESB_SB_EEEEENS5_IJNSA_ILi128EEESE_SE_EEEaNS5_IJlSB_lEEEaSG_NS4_8TiledMMAINS4_8MMA_AtomIJNS4_15SM100_MMA_S8_SSIaaiLi128ELi128ELNS4_4UMMA5MajorE0ELSL_0ELNSK_8SaturateE0EEEEEENS4_6LayoutISC_NS5_IJNSA_ILi0EEESQ_SQ_EEEEENS5_IJNS4_10UnderscoreEST_ST_EEEEENS4_13SM90_TMA_LOADENS4_14ComposedLayoutINS4_7SwizzleILi3ELi4ELi3EEENS4_18smem_ptr_flag_bitsILi8EEENSP_INS5_IJNSA_ILi8EEESE_EEENS5_IJSE_SB_EEEEEEEvNS4_8identityESW_S16_vS17_EENS_8epilogue10collective18CollectiveEpilogueINS19_23Sm100TmaWarpSpecializedILi2ELi2ELi64ELb0ELb0EEEJSF_NS5_IJNSP_ISE_SB_EENSP_INSA_ILi64EEESB_EEEEEaSG_aSG_NS19_6fusion15FusionCallbacksIS1D_NS1I_17LinearCombinationIaiaiLNS_15FloatRoundStyleE2EEESF_S1H_JEEENS4_5SM1004TMEM4LOAD26SM100_TMEM_LOAD_32dp32b64xESW_NSX_INSY_ILi2ELi4ELi3EEES11_NSP_INS5_IJS12_S1F_EEENS5_IJS1F_SB_EEEEEEENS4_39AutoVectorizingCopyWithAssumedAlignmentILi128EEENS4_14SM90_TMA_STOREES1W_S1Y_S1Y_EEEvvEEEEvNT_6ParamsE:
        .type           _ZN7cutlass13device_kernelINS_4gemm6kernel13GemmUniversalIN4cute5tupleIJiiiiEEENS1_10collective13CollectiveMmaINS1_35MainloopSm100TmaUmmaWarpSpecializedILi5ELi2ELi4ENS5_IJNS4_1CILi1EEESB_SB_EEEEENS5_IJNSA_ILi128EEESE_SE_EEEaNS5_IJlSB_lEEEaSG_NS4_8TiledMMAINS4_8MMA_AtomIJNS4_15SM100_MMA_S8_SSIaaiLi128ELi128ELNS4_4UMMA5MajorE0ELSL_0ELNSK_8SaturateE0EEEEEENS4_6LayoutISC_NS5_IJNSA_ILi0EEESQ_SQ_EEEEENS5_IJNS4_10UnderscoreEST_ST_EEEEENS4_13SM90_TMA_LOADENS4_14ComposedLayoutINS4_7SwizzleILi3ELi4ELi3EEENS4_18smem_ptr_flag_bitsILi8EEENSP_INS5_IJNSA_ILi8EEESE_EEENS5_IJSE_SB_EEEEEEEvNS4_8identityESW_S16_vS17_EENS_8epilogue10collective18CollectiveEpilogueINS19_23Sm100TmaWarpSpecializedILi2ELi2ELi64ELb0ELb0EEEJSF_NS5_IJNSP_ISE_SB_EENSP_INSA_ILi64EEESB_EEEEEaSG_aSG_NS19_6fusion15FusionCallbacksIS1D_NS1I_17LinearCombinationIaiaiLNS_15FloatRoundStyleE2EEESF_S1H_JEEENS4_5SM1004TMEM4LOAD26SM100_TMEM_LOAD_32dp32b64xESW_NSX_INSY_ILi2ELi4ELi3EEES11_NSP_INS5_IJS12_S1F_EEENS5_IJS1F_SB_EEEEEEENS4_39AutoVectorizingCopyWithAssumedAlignmentILi128EEENS4_14SM90_TMA_STOREES1W_S1Y_S1Y_EEEvvEEEEvNT_6ParamsE,@function
        .size           _ZN7cutlass13device_kernelINS_4gemm6kernel13GemmUniversalIN4cute5tupleIJiiiiEEENS1_10collective13CollectiveMmaINS1_35MainloopSm100TmaUmmaWarpSpecializedILi5ELi2ELi4ENS5_IJNS4_1CILi1EEESB_SB_EEEEENS5_IJNSA_ILi128EEESE_SE_EEEaNS5_IJlSB_lEEEaSG_NS4_8TiledMMAINS4_8MMA_AtomIJNS4_15SM100_MMA_S8_SSIaaiLi128ELi128ELNS4_4UMMA5MajorE0ELSL_0ELNSK_8SaturateE0EEEEEENS4_6LayoutISC_NS5_IJNSA_ILi0EEESQ_SQ_EEEEENS5_IJNS4_10UnderscoreEST_ST_EEEEENS4_13SM90_TMA_LOADENS4_14ComposedLayoutINS4_7SwizzleILi3ELi4ELi3EEENS4_18smem_ptr_flag_bitsILi8EEENSP_INS5_IJNSA_ILi8EEESE_EEENS5_IJSE_SB_EEEEEEEvNS4_8identityESW_S16_vS17_EENS_8epilogue10collective18CollectiveEpilogueINS19_23Sm100TmaWarpSpecializedILi2ELi2ELi64ELb0ELb0EEEJSF_NS5_IJNSP_ISE_SB_EENSP_INSA_ILi64EEESB_EEEEEaSG_aSG_NS19_6fusion15FusionCallbacksIS1D_NS1I_17LinearCombinationIaiaiLNS_15FloatRoundStyleE2EEESF_S1H_JEEENS4_5SM1004TMEM4LOAD26SM100_TMEM_LOAD_32dp32b64xESW_NSX_INSY_ILi2ELi4ELi3EEES11_NSP_INS5_IJS12_S1F_EEENS5_IJS1F_SB_EEEEEEENS4_39AutoVectorizingCopyWithAssumedAlignmentILi128EEENS4_14SM90_TMA_STOREES1W_S1Y_S1Y_EEEvvEEEEvNT_6ParamsE,(.L_x_145 - _ZN7cutlass13device_kernelINS_4gemm6kernel13GemmUniversalIN4cute5tupleIJiiiiEEENS1_10collective13CollectiveMmaINS1_35MainloopSm100TmaUmmaWarpSpecializedILi5ELi2ELi4ENS5_IJNS4_1CILi1EEESB_SB_EEEEENS5_IJNSA_ILi128EEESE_SE_EEEaNS5_IJlSB_lEEEaSG_NS4_8TiledMMAINS4_8MMA_AtomIJNS4_15SM100_MMA_S8_SSIaaiLi128ELi128ELNS4_4UMMA5MajorE0ELSL_0ELNSK_8SaturateE0EEEEEENS4_6LayoutISC_NS5_IJNSA_ILi0EEESQ_SQ_EEEEENS5_IJNS4_10UnderscoreEST_ST_EEEEENS4_13SM90_TMA_LOADENS4_14ComposedLayoutINS4_7SwizzleILi3ELi4ELi3EEENS4_18smem_ptr_flag_bitsILi8EEENSP_INS5_IJNSA_ILi8EEESE_EEENS5_IJSE_SB_EEEEEEEvNS4_8identityESW_S16_vS17_EENS_8epilogue10collective18CollectiveEpilogueINS19_23Sm100TmaWarpSpecializedILi2ELi2ELi64ELb0ELb0EEEJSF_NS5_IJNSP_ISE_SB_EENSP_INSA_ILi64EEESB_EEEEEaSG_aSG_NS19_6fusion15FusionCallbacksIS1D_NS1I_17LinearCombinationIaiaiLNS_15FloatRoundStyleE2EEESF_S1H_JEEENS4_5SM1004TMEM4LOAD26SM100_TMEM_LOAD_32dp32b64xESW_NSX_INSY_ILi2ELi4ELi3EEES11_NSP_INS5_IJS12_S1F_EEENS5_IJS1F_SB_EEEEEEENS4_39AutoVectorizingCopyWithAssumedAlignmentILi128EEENS4_14SM90_TMA_STOREES1W_S1Y_S1Y_EEEvvEEEEvNT_6ParamsE)
        .other          _ZN7cutlass13device_kernelINS_4gemm6kernel13GemmUniversalIN4cute5tupleIJiiiiEEENS1_10collective13CollectiveMmaINS1_35MainloopSm100TmaUmmaWarpSpecializedILi5ELi2ELi4ENS5_IJNS4_1CILi1EEESB_SB_EEEEENS5_IJNSA_ILi128EEESE_SE_EEEaNS5_IJlSB_lEEEaSG_NS4_8TiledMMAINS4_8MMA_AtomIJNS4_15SM100_MMA_S8_SSIaaiLi128ELi128ELNS4_4UMMA5MajorE0ELSL_0ELNSK_8SaturateE0EEEEEENS4_6LayoutISC_NS5_IJNSA_ILi0EEESQ_SQ_EEEEENS5_IJNS4_10UnderscoreEST_ST_EEEEENS4_13SM90_TMA_LOADENS4_14ComposedLayoutINS4_7SwizzleILi3ELi4ELi3EEENS4_18smem_ptr_flag_bitsILi8EEENSP_INS5_IJNSA_ILi8EEESE_EEENS5_IJSE_SB_EEEEEEEvNS4_8identityESW_S16_vS17_EENS_8epilogue10collective18CollectiveEpilogueINS19_23Sm100TmaWarpSpecializedILi2ELi2ELi64ELb0ELb0EEEJSF_NS5_IJNSP_ISE_SB_EENSP_INSA_ILi64EEESB_EEEEEaSG_aSG_NS19_6fusion15FusionCallbacksIS1D_NS1I_17LinearCombinationIaiaiLNS_15FloatRoundStyleE2EEESF_S1H_JEEENS4_5SM1004TMEM4LOAD26SM100_TMEM_LOAD_32dp32b64xESW_NSX_INSY_ILi2ELi4ELi3EEES11_NSP_INS5_IJS12_S1F_EEENS5_IJS1F_SB_EEEEEEENS4_39AutoVectorizingCopyWithAssumedAlignmentILi128EEENS4_14SM90_TMA_STOREES1W_S1Y_S1Y_EEEvvEEEEvNT_6ParamsE,@"STO_CUDA_ENTRY STV_DEFAULT"
_ZN7cutlass13device_kernelINS_4gemm6kernel13GemmUniversalIN4cute5tupleIJiiiiEEENS1_10collective13CollectiveMmaINS1_35MainloopSm100TmaUmmaWarpSpecializedILi5ELi2ELi4ENS5_IJNS4_1CILi1EEESB_SB_EEEEENS5_IJNSA_ILi128EEESE_SE_EEEaNS5_IJlSB_lEEEaSG_NS4_8TiledMMAINS4_8MMA_AtomIJNS4_15SM100_MMA_S8_SSIaaiLi128ELi128ELNS4_4UMMA5MajorE0ELSL_0ELNSK_8SaturateE0EEEEEENS4_6LayoutISC_NS5_IJNSA_ILi0EEESQ_SQ_EEEEENS5_IJNS4_10UnderscoreEST_ST_EEEEENS4_13SM90_TMA_LOADENS4_14ComposedLayoutINS4_7SwizzleILi3ELi4ELi3EEENS4_18smem_ptr_flag_bitsILi8EEENSP_INS5_IJNSA_ILi8EEESE_EEENS5_IJSE_SB_EEEEEEEvNS4_8identityESW_S16_vS17_EENS_8epilogue10collective18CollectiveEpilogueINS19_23Sm100TmaWarpSpecializedILi2ELi2ELi64ELb0ELb0EEEJSF_NS5_IJNSP_ISE_SB_EENSP_INSA_ILi64EEESB_EEEEEaSG_aSG_NS19_6fusion15FusionCallbacksIS1D_NS1I_17LinearCombinationIaiaiLNS_15FloatRoundStyleE2EEESF_S1H_JEEENS4_5SM1004TMEM4LOAD26SM100_TMEM_LOAD_32dp32b64xESW_NSX_INSY_ILi2ELi4ELi3EEES11_NSP_INS5_IJS12_S1F_EEENS5_IJS1F_SB_EEEEEEENS4_39AutoVectorizingCopyWithAssumedAlignmentILi128EEENS4_14SM90_TMA_STOREES1W_S1Y_S1Y_EEEvvEEEEvNT_6ParamsE:
[----:B------:R-:W1:Y:S01]  /*0000*/  LDC R1, c[0x0][0x37c] ;  /* 0x0000df00ff017b82 */ /* 0x000e620000000800 */
[----:B------:R-:W2:Y:S01]  /*0010*/  S2R R167, SR_TID.X ;  /* 0x0000000000a77919 */ /* 0x000ea20000002100 */
[----:B------:R-:W3:Y:S01]  /*0020*/  LDCU.64 UR4, c[0x0][0x890] ;  /* 0x00011200ff0477ac */ /* 0x000ee20008000a00 */
[----:B------:R-:W-:Y:S02]  /*0030*/  PRMT R151, RZ, 0x7610, R151 ;  /* 0x00007610ff977816 */ /* 0x000fe40000000097 */
[----:B------:R-:W-:Y:S01]  /*0040*/  ELECT P5, URZ, PT ;  /* 0x0000000000ff782f */ /* 0x000fe200038a0000 */
[----:B------:R-:W4:Y:S01]  /*0050*/  LDCU.64 UR46, c[0x0][0x358] ;  /* 0x00006b00ff2e77ac */ /* 0x000f220008000a00 */
[----:B---3--:R-:W-:-:S04]  /*0060*/  UISETP.NE.U32.AND UP0, UPT, UR4, URZ, UPT ;  /* 0x000000ff0400728c */ /* 0x008fc8000bf05070 */
[----:B------:R-:W-:Y:S01]  /*0070*/  UISETP.NE.AND.EX UP0, UPT, UR5, URZ, UPT, UP0 ;  /* 0x000000ff0500728c */ /* 0x000fe2000bf05300 */
[----:B--2---:R-:W-:-:S05]  /*0080*/  SHF.R.U32.HI R154, RZ, 0x5, R167 ;  /* 0x00000005ff9a7819 */ /* 0x004fca00000116a7 */
[----:B------:R-:W2:Y:S02]  /*0090*/  SHFL.IDX PT, R0, R154, RZ, 0x1f ;  /* 0x00001fff9a007589 */ /* 0x000ea400000e0000 */
[----:B--2---:R-:W-:Y:S01]  /*00a0*/  R2UR UR8, R0 ;  /* 0x00000000000872ca */ /* 0x004fe200000e0000 */
[----:B-1--4-:R-:W-:-:S14]  /*00b0*/  BRA.U UP0, `(.L_x_0) ;  /* 0x00000001002c7547 */ /* 0x012fdc000b800000 */
[----:B------:R-:W1:Y:S02]  /*00c0*/  LDCU.64 UR6, c[0x0][0x888] ;  /* 0x00011100ff0677ac */ /* 0x000e640008000a00 */
[----:B-1----:R-:W-:-:S04]  /*00d0*/  UISETP.NE.U32.AND UP0, UPT, UR6, URZ, UPT ;  /* 0x000000ff0600728c */ /* 0x002fc8000bf05070 */
[----:B------:R-:W-:-:S09]  /*00e0*/  UISETP.NE.AND.EX UP0, UPT, UR7, URZ, UPT, UP0 ;  /* 0x000000ff0700728c */ /* 0x000fd2000bf05300 */
[----:B------:R-:W-:Y:S05]  /*00f0*/  BRA.U !UP0, `(.L_x_1) ;  /* 0x0000000108107547 */ /* 0x000fea000b800000 */
[----:B------:R-:W1:Y:S02]  /*0100*/  LDC.64 R82, c[0x0][0x888] ;  /* 0x00022200ff527b82 */ /* 0x000e640000000a00 */
[----:B-1----:R1:W5:Y:S01]  /*0110*/  LDG.E R82, desc[UR46][R82.64] ;  /* 0x0000002e52527981 */ /* 0x002362000c1e1900 */
[----:B------:R-:W-:Y:S01]  /*0120*/  HFMA2 R151, -RZ, RZ, 0, 5.9604644775390625e-08 ;  /* 0x00000001ff977431 */ /* 0x000fe200000001ff */
[----:B------:R-:W-:Y:S05]  /*0130*/  BRA `(.L_x_0) ;  /* 0x00000000000c7947 */ /* 0x000fea0003800000 */
.L_x_1:
[----:B------:R-:W1:Y:S01]  /*0140*/  LDCU UR6, c[0x0][0x880] ;  /* 0x00011000ff0677ac */ /* 0x000e620008000800 */
[----:B------:R-:W-:Y:S01]  /*0150*/  HFMA2 R151, -RZ, RZ, 0, 5.9604644775390625e-08 ;  /* 0x00000001ff977431 */ /* 0x000fe200000001ff */
[----:B-1----:R-:W-:-:S07]  /*0160*/  MOV R82, UR6 ;  /* 0x0000000600527c02 */ /* 0x002fce0008000f00 */
.L_x_0:
[----:B------:R-:W2:Y:S02]  /*0170*/  LDCU.64 UR6, c[0x0][0x8b0] ;  /* 0x00011600ff0677ac */ /* 0x000ea40008000a00 */
[----:B--2---:R-:W-:-:S04]  /*0180*/  UISETP.NE.U32.AND UP0, UPT, UR6, URZ, UPT ;  /* 0x000000ff0600728c */ /* 0x004fc8000bf05070 */
[----:B------:R-:W-:-:S09]  /*0190*/  UISETP.NE.AND.EX UP0, UPT, UR7, URZ, UPT, UP0 ;  /* 0x000000ff0700728c */ /* 0x000fd2000bf05300 */
[----:B------:R-:W-:Y:S05]  /*01a0*/  BRA.U UP0, `(.L_x_2) ;  /* 0x0000000100247547 */ /* 0x000fea000b800000 */
[----:B------:R-:W2:Y:S02]  /*01b0*/  LDCU.64 UR6, c[0x0][0x8a8] ;  /* 0x00011500ff0677ac */ /* 0x000ea40008000a00 */
[----:B--2---:R-:W-:-:S04]  /*01c0*/  UISETP.NE.U32.AND UP0, UPT, UR6, URZ, UPT ;  /* 0x000000ff0600728c */ /* 0x004fc8000bf05070 */
[----:B------:R-:W-:-:S09]  /*01d0*/  UISETP.NE.AND.EX UP0, UPT, UR7, URZ, UPT, UP0 ;  /* 0x000000ff0700728c */ /* 0x000fd2000bf05300 */
[----:B------:R-:W-:Y:S05]  /*01e0*/  BRA.U !UP0, `(.L_x_3) ;  /* 0x00000001080c7547 */ /* 0x000fea000b800000 */
[----:B------:R-:W2:Y:S02]  /*01f0*/  LDC.64 R78, c[0x0][0x8a8] ;  /* 0x00022a00ff4e7b82 */ /* 0x000ea40000000a00 */
[----:B--2---:R2:W5:Y:S01]  /*0200*/  LDG.E R78, desc[UR46][R78.64] ;  /* 0x0000002e4e4e7981 */ /* 0x004562000c1e1900 */
[----:B------:R-:W-:Y:S05]  /*0210*/  BRA `(.L_x_2) ;  /* 0x0000000000087947 */ /* 0x000fea0003800000 */
.L_x_3:
[----:B------:R-:W2:Y:S02]  /*0220*/  LDCU UR6, c[0x0][0x8a0] ;  /* 0x00011400ff0677ac */ /* 0x000ea40008000800 */
[----:B--2---:R-:W-:Y:S02]  /*0230*/  MOV R78, UR6 ;  /* 0x00000006004e7c02 */ /* 0x004fe40008000f00 */
.L_x_2:
[----:B------:R-:W-:Y:S01]  /*0240*/  IMAD.U32 R0, RZ, RZ, UR8 ;  /* 0x00000008ff007e24 */ /* 0x000fe2000f8e00ff */
[----:B------:R-:W-:Y:S04]  /*0250*/  BSSY.RECONVERGENT B0, `(.L_x_4) ;  /* 0x000000c000007945 */ /* 0x000fe80003800200 */
[C---:B------:R-:W-:Y:S02]  /*0260*/  ISETP.NE.OR P1, PT, R0.reuse, 0x1, !P5 ;  /* 0x000000010000780c */ /* 0x040fe40006f25670 */
[----:B------:R-:W-:-:S11]  /*0270*/  ISETP.NE.OR P0, PT, R0, 0x3, !P5 ;  /* 0x000000030000780c */ /* 0x000fd60006f05670 */
[----:B------:R-:W-:Y:S05]  /*0280*/  @P1 BRA `(.L_x_5) ;  /* 0x0000000000201947 */ /* 0x000fea0003800000 */
[----:B------:R-:W3:Y:S02]  /*0290*/  LDCU.64 UR6, c[0x0][0x348] ;  /* 0x00006900ff0677ac */ /* 0x000ee40008000a00 */
[----:B---3--:R-:W-:Y:S02]  /*02a0*/  UIADD3 UR10, UP1, UPT, UR6, 0x80, URZ ;  /* 0x00000080060a7890 */ /* 0x008fe4000ff3e0ff */
[----:B------:R-:W-:Y:S02]  /*02b0*/  UIADD3 UR6, UP0, UPT, UR6, 0x180, URZ ;  /* 0x0000018006067890 */ /* 0x000fe4000ff1e0ff */
[----:B------:R-:W-:Y:S02]  /*02c0*/  UIADD3.X UR11, UPT, UPT, URZ, UR7, URZ, UP1, !UPT ;  /* 0x00000007ff0b7290 */ /* 0x000fe40008ffe4ff */
[----:B------:R-:W-:-:S07]  /*02d0*/  UIADD3.X UR7, UPT, UPT, URZ, UR7, URZ, UP0, !UPT ;  /* 0x00000007ff077290 */ /* 0x000fce00087fe4ff */
[----:B------:R3:W-:Y:S02]  /*02e0*/  UTMACCTL.PF [UR10] ;  /* 0x000000000a0079b9 */ /* 0x0007e40008040000 */
[----:B------:R3:W-:Y:S02]  /*02f0*/  UTMACCTL.PF [UR6] ;  /* 0x00000000060079b9 */ /* 0x0007e40008040000 */
[----:B---3--:R-:W-:Y:S01]  /*0300*/  NOP ;  /* 0x0000000000007918 */ /* 0x008fe20000000000 */
.L_x_5:
[----:B------:R-:W-:Y:S05]  /*0310*/  BSYNC.RECONVERGENT B0 ;  /* 0x0000000000007941 */ /* 0x000fea0003800200 */
.L_x_4:
[----:B------:R-:W-:Y:S04]  /*0320*/  BSSY.RECONVERGENT B0, `(.L_x_6) ;  /* 0x000000a000007945 */ /* 0x000fe80003800200 */
        /* <DEDUP_REMOVED lines=9> */
.L_x_7:
[----:B------:R-:W-:Y:S05]  /*03c0*/  BSYNC.RECONVERGENT B0 ;  /* 0x0000000000007941 */ /* 0x000fea0003800200 */
.L_x_6:
[----:B------:R-:W3:Y:S01]  /*03d0*/  LDCU.64 UR6, c[0x0][0x888] ;  /* 0x00011100ff0677ac */ /* 0x000ee20008000a00 */
[----:B------:R-:W-:Y:S02]  /*03e0*/  UISETP.EQ.U32.AND UP1, UPT, UR4, URZ, UPT ;  /* 0x000000ff0400728c */ /* 0x000fe4000bf22070 */
[----:B------:R-:W-:Y:S02]  /*03f0*/  UPLOP3.LUT UP2, UPT, UPT, UPT, UPT, 0x80, 0x8 ;  /* 0x000000000008789c */ /* 0x000fe40003f4f070 */
[----:B---3--:R-:W-:-:S04]  /*0400*/  UISETP.NE.U32.AND UP0, UPT, UR6, URZ, UPT ;  /* 0x000000ff0600728c */ /* 0x008fc8000bf05070 */
[----:B------:R-:W-:-:S04]  /*0410*/  UISETP.NE.AND.EX UP0, UPT, UR7, URZ, UPT, UP0 ;  /* 0x000000ff0700728c */ /* 0x000fc8000bf05300 */
[----:B------:R-:W-:-:S04]  /*0420*/  UISETP.EQ.OR.EX UP3, UPT, UR5, URZ, !UP0, UP1 ;  /* 0x000000ff0500728c */ /* 0x000fc8000c762710 */
[----:B------:R-:W-:-:S05]  /*0430*/  UP2UR UR50, UPR, URZ, 0x8 ;  /* 0x00000008ff327883 */ /* 0x000fca0008000000 */
[----:B------:R-:W-:Y:S07]  /*0440*/  BRA.U !UP3, `(.L_x_8) ;  /* 0x000000010b207547 */ /* 0x000fee000b800000 */
[----:B-----5:R-:W-:Y:S01]  /*0450*/  R2UR UR6, R82 ;  /* 0x00000000520672ca */ /* 0x020fe200000e0000 */
[----:B------:R-:W-:Y:S02]  /*0460*/  UISETP.NE.U32.AND UP2, UPT, UR4, URZ, UPT ;  /* 0x000000ff0400728c */ /* 0x000fe4000bf45070 */
[----:B------:R-:W-:Y:S02]  /*0470*/  USEL UR4, URZ, 0xffffffff, UP0 ;  /* 0xffffffffff047887 */ /* 0x000fe40008000000 */
[----:B------:R-:W-:-:S08]  /*0480*/  UISETP.NE.AND.EX UP2, UPT, UR5, URZ, UPT, UP2 ;  /* 0x000000ff0500728c */ /* 0x000fd0000bf45320 */
[----:B------:R-:W-:-:S04]  /*0490*/  UISETP.NE.AND UP1, UPT, UR6, URZ, UPT ;  /* 0x000000ff0600728c */ /* 0x000fc8000bf25270 */
[----:B------:R-:W-:-:S04]  /*04a0*/  @!UP2 USEL UR4, URZ, 0xffffffff, UP1 ;  /* 0xffffffffff04a887 */ /* 0x000fc80008800000 */
[----:B------:R-:W-:-:S04]  /*04b0*/  ULOP3.LUT UR4, UR4, 0x1, URZ, 0xc0, !UPT ;  /* 0x0000000104047892 */ /* 0x000fc8000f8ec0ff */
[----:B------:R-:W-:-:S11]  /*04c0*/  UISETP.NE.U32.AND UP2, UPT, UR4, 0x1, UPT ;  /* 0x000000010400788c */ /* 0x000fd6000bf45070 */
.L_x_8:
[----:B------:R-:W3:Y:S01]  /*04d0*/  SHFL.IDX PT, R2, R154, RZ, 0x1f ;  /* 0x00001fff9a027589 */ /* 0x000ee200000e0000 */
[----:B------:R-:W-:-:S04]  /*04e0*/  UISETP.NE.AND UP1, UPT, UR8, 0x2, UPT ;  /* 0x000000020800788c */ /* 0x000fc8000bf25270 */
[----:B------:R-:W-:Y:S01]  /*04f0*/  USEL UR6, URZ, 0x1, UP1 ;  /* 0x00000001ff067887 */ /* 0x000fe20008800000 */
[----:B---3--:R-:W-:-:S13]  /*0500*/  ISETP.NE.AND P0, PT, R2, RZ, PT ;  /* 0x000000ff0200720c */ /* 0x008fda0003f05270 */
[----:B------:R-:W-:Y:S05]  /*0510*/  @P0 BRA `(.L_x_9) ;  /* 0x0000000000500947 */ /* 0x000fea0003800000 */
[----:B------:R-:W3:Y:S01]  /*0520*/  S2UR UR5, SR_CgaCtaId ;  /* 0x00000000000579c3 */ /* 0x000ee20000008800 */
[----:B------:R-:W-:Y:S01]  /*0530*/  UMOV UR7, 0x400 ;  /* 0x0000040000077882 */ /* 0x000fe20000000000 */
[----:B------:R-:W-:Y:S01]  /*0540*/  UMOV UR4, 0x1 ;  /* 0x0000000100047882 */ /* 0x000fe20000000000 */
[----:B------:R-:W-:Y:S01]  /*0550*/  ELECT P0, URZ, PT ;  /* 0x0000000000ff782f */ /* 0x000fe20003800000 */
[----:B------:R-:W-:-:S04]  /*0560*/  UIADD3 UR10, UPT, UPT, -UR4, 0x100000, URZ ;  /* 0x00100000040a7890 */ /* 0x000fc8000fffe1ff */
[----:B------:R-:W-:Y:S02]  /*0570*/  USHF.L.U32 UR11, UR10, 0xb, URZ ;  /* 0x0000000b0a0b7899 */ /* 0x000fe400080006ff */
[----:B------:R-:W-:Y:S02]  /*0580*/  USHF.L.U32 UR10, UR10, 0x1, URZ ;  /* 0x000000010a0a7899 */ /* 0x000fe400080006ff */
[----:B---3--:R-:W-:Y:S01]  /*0590*/  ULEA UR5, UR5, UR7, 0x18 ;  /* 0x0000000705057291 */ /* 0x008fe2000f8ec0ff */
[----:B------:R-:W3:Y:S11]  /*05a0*/  FENCE.VIEW.ASYNC.S ;  /* 0x00000000000073c6 */ /* 0x000ef60000000000 */
[----:B---3--:R3:W4:Y:S01]  /*05b0*/  SYNCS.EXCH.64 URZ, [UR5], UR10 ;  /* 0x0000000a05ff75b2 */ /* 0x0087220008000100 */
[----:B------:R3:W1:Y:S01]  /*05c0*/  SYNCS.EXCH.64 URZ, [UR5+0x28], UR10 ;  /* 0x0000280a05ff75b2 */ /* 0x0006620008000100 */
        /* <DEDUP_REMOVED lines=8> */
[----:B------:R-:W-:Y:S01]  /*0650*/  NOP ;  /* 0x0000000000007918 */ /* 0x000fe20000000000 */
.L_x_9:
[----:B------:R-:W2:Y:S01]  /*0660*/  SHFL.IDX PT, R2, R154, RZ, 0x1f ;  /* 0x00001fff9a027589 */ /* 0x000ea200000e0000 */
[----:B------:R-:W-:Y:S01]  /*0670*/  NOP ;  /* 0x0000000000007918 */ /* 0x000fe20000000000 */
[----:B--2---:R-:W-:-:S13]  /*0680*/  ISETP.NE.AND P0, PT, R2, 0x1, PT ;  /* 0x000000010200780c */ /* 0x004fda0003f05270 */
[----:B------:R-:W-:Y:S05]  /*0690*/  @P0 BRA `(.L_x_10) ;  /* 0x0000000000480947 */ /* 0x000fea0003800000 */
[----:B------:R-:W2:Y:S01]  /*06a0*/  S2UR UR7, SR_CgaCtaId ;  /* 0x00000000000779c3 */ /* 0x000ea20000008800 */
[----:B------:R-:W-:Y:S01]  /*06b0*/  UMOV UR9, 0x400 ;  /* 0x0000040000097882 */ /* 0x000fe20000000000 */
[----:B---3--:R-:W-:Y:S01]  /*06c0*/  UMOV UR5, 0x20 ;  /* 0x0000002000057882 */ /* 0x008fe20000000000 */
[----:B------:R-:W-:Y:S01]  /*06d0*/  UMOV UR4, 0x80 ;  /* 0x0000008000047882 */ /* 0x000fe20000000000 */
[----:B------:R-:W-:-:S04]  /*06e0*/  UIADD3 UR10, UPT, UPT, -UR5, 0x100000, URZ ;  /* 0x00100000050a7890 */ /* 0x000fc8000fffe1ff */
[----:B------:R-:W-:Y:S02]  /*06f0*/  USHF.L.U32 UR11, UR10, 0xb, URZ ;  /* 0x0000000b0a0b7899 */ /* 0x000fe400080006ff */
[----:B------:R-:W-:Y:S02]  /*0700*/  USHF.L.U32 UR10, UR10, 0x1, URZ ;  /* 0x000000010a0a7899 */ /* 0x000fe400080006ff */
[----:B------:R-:W-:-:S04]  /*0710*/  UIADD3 UR4, UPT, UPT, -UR4, 0x100000, URZ ;  /* 0x0010000004047890 */ /* 0x000fc8000fffe1ff */
[----:B------:R-:W-:Y:S02]  /*0720*/  USHF.L.U32 UR5, UR4, 0xb, URZ ;  /* 0x0000000b04057899 */ /* 0x000fe400080006ff */
[----:B------:R-:W-:Y:S01]  /*0730*/  USHF.L.U32 UR4, UR4, 0x1, URZ ;  /* 0x0000000104047899 */ /* 0x000fe200080006ff */
[----:B------:R-:W-:Y:S01]  /*0740*/  ELECT P0, URZ, PT ;  /* 0x0000000000ff782f */ /* 0x000fe20003800000 */
[----:B--2---:R-:W-:Y:S01]  /*0750*/  ULEA UR7, UR7, UR9, 0x18 ;  /* 0x0000000907077291 */ /* 0x004fe2000f8ec0ff */
[----:B------:R-:W2:Y:S11]  /*0760*/  FENCE.VIEW.ASYNC.S ;  /* 0x00000000000073c6 */ /* 0x000eb60000000000 */
[----:B--2---:R2:W3:Y:S01]  /*0770*/  SYNCS.EXCH.64 URZ, [UR7+0x50], UR10 ;  /* 0x0000500a07ff75b2 */ /* 0x0044e20008000100 */
[----:B------:R2:W1:Y:S01]  /*0780*/  SYNCS.EXCH.64 URZ, [UR7+0x60], UR4 ;  /* 0x0000600407ff75b2 */ /* 0x0004620008000100 */
[----:B------:R2:W1:Y:S01]  /*0790*/  SYNCS.EXCH.64 URZ, [UR7+0x58], UR10 ;  /* 0x0000580a07ff75b2 */ /* 0x0004620008000100 */
[----:B------:R2:W1:Y:S01]  /*07a0*/  SYNCS.EXCH.64 URZ, [UR7+0x68], UR4 ;  /* 0x0000680407ff75b2 */ /* 0x0004620008000100 */
[----:B------:R-:W-:Y:S01]  /*07b0*/  NOP ;  /* 0x0000000000007918 */ /* 0x000fe20000000000 */
.L_x_10:
[----:B------:R-:W4:Y:S01]  /*07c0*/  SHFL.IDX PT, R2, R154, RZ, 0x1f ;  /* 0x00001fff9a027589 */ /* 0x000f2200000e0000 */
[----:B------:R-:W-:Y:S01]  /*07d0*/  NOP ;  /* 0x0000000000007918 */ /* 0x000fe20000000000 */
[----:B----4-:R-:W-:-:S13]  /*07e0*/  ISETP.NE.AND P0, PT, R2, 0x3, PT ;  /* 0x000000030200780c */ /* 0x010fda0003f05270 */
[----:B------:R-:W-:Y:S05]  /*07f0*/  @P0 BRA `(.L_x_11) ;  /* 0x0000000000300947 */ /* 0x000fea0003800000 */
[----:B--23--:R-:W2:Y:S01]  /*0800*/  S2UR UR5, SR_CgaCtaId ;  /* 0x00000000000579c3 */ /* 0x00cea20000008800 */
[----:B------:R-:W-:Y:S01]  /*0810*/  UMOV UR7, 0x400 ;  /* 0x0000040000077882 */ /* 0x000fe20000000000 */
[----:B------:R-:W-:Y:S01]  /*0820*/  UMOV UR4, 0x20 ;  /* 0x0000002000047882 */ /* 0x000fe20000000000 */
[----:B------:R-:W-:Y:S01]  /*0830*/  ELECT P0, URZ, PT ;  /* 0x0000000000ff782f */ /* 0x000fe20003800000 */
[----:B------:R-:W-:-:S04]  /*0840*/  UIADD3 UR10, UPT, UPT, -UR4, 0x100000, URZ ;  /* 0x00100000040a7890 */ /* 0x000fc8000fffe1ff */
[----:B------:R-:W-:Y:S02]  /*0850*/  USHF.L.U32 UR11, UR10, 0xb, URZ ;  /* 0x0000000b0a0b7899 */ /* 0x000fe400080006ff */
[----:B------:R-:W-:Y:S02]  /*0860*/  USHF.L.U32 UR10, UR10, 0x1, URZ ;  /* 0x000000010a0a7899 */ /* 0x000fe400080006ff */
[----:B--2---:R-:W-:Y:S01]  /*0870*/  ULEA UR5, UR5, UR7, 0x18 ;  /* 0x0000000705057291 */ /* 0x004fe2000f8ec0ff */
[----:B------:R-:W2:Y:S11]  /*0880*/  FENCE.VIEW.ASYNC.S ;  /* 0x00000000000073c6 */ /* 0x000eb60000000000 */
[----:B--2---:R4:W2:Y:S01]  /*0890*/  SYNCS.EXCH.64 URZ, [UR5+0x70], UR10 ;  /* 0x0000700a05ff75b2 */ /* 0x0048a20008000100 */
[----:B------:R4:W3:Y:S02]  /*08a0*/  SYNCS.EXCH.64 URZ, [UR5+0x78], UR10 ;  /* 0x0000780a05ff75b2 */ /* 0x0008e40008000100 */
[----:B----4-:R-:W-:Y:S01]  /*08b0*/  NOP ;  /* 0x0000000000007918 */ /* 0x010fe20000000000 */
.L_x_11:
[----:B------:R-:W4:Y:S01]  /*08c0*/  SHFL.IDX PT, R2, R154, RZ, 0x1f ;  /* 0x00001fff9a027589 */ /* 0x000f2200000e0000 */
[----:B------:R-:W-:Y:S01]  /*08d0*/  NOP ;  /* 0x0000000000007918 */ /* 0x000fe20000000000 */
[----:B----4-:R-:W-:-:S13]  /*08e0*/  ISETP.NE.AND P0, PT, R2, 0x4, PT ;  /* 0x000000040200780c */ /* 0x010fda0003f05270 */
[----:B------:R-:W-:Y:S05]  /*08f0*/  @P0 BRA `(.L_x_12) ;  /* 0x00000000004c0947 */ /* 0x000fea0003800000 */
[----:B--23--:R-:W2:Y:S01]  /*0900*/  S2UR UR5, SR_CgaCtaId ;  /* 0x00000000000579c3 */ /* 0x00cea20000008800 */
[----:B------:R-:W-:Y:S01]  /*0910*/  UMOV UR9, 0x100 ;  /* 0x0000010000097882 */ /* 0x000fe20000000000 */
[----:B------:R-:W-:Y:S01]  /*0920*/  UMOV UR7, 0x400 ;  /* 0x0000040000077882 */ /* 0x000fe20000000000 */
[----:B------:R-:W-:Y:S01]  /*0930*/  USEL UR9, UR9, 0xe0, UP2 ;  /* 0x000000e009097887 */ /* 0x000fe20009000000 */
[----:B------:R-:W-:Y:S01]  /*0940*/  UMOV UR4, 0x1 ;  /* 0x0000000100047882 */ /* 0x000fe20000000000 */
[----:B------:R-:W-:Y:S01]  /*0950*/  ELECT P0, URZ, PT ;  /* 0x0000000000ff782f */ /* 0x000fe20003800000 */
[----:B------:R-:W-:-:S04]  /*0960*/  UIADD3 UR10, UPT, UPT, -UR4, 0x100000, URZ ;  /* 0x00100000040a7890 */ /* 0x000fc8000fffe1ff */
[----:B------:R-:W-:Y:S02]  /*0970*/  USHF.L.U32 UR11, UR10, 0xb, URZ ;  /* 0x0000000b0a0b7899 */ /* 0x000fe400080006ff */
[----:B------:R-:W-:Y:S02]  /*0980*/  USHF.L.U32 UR10, UR10, 0x1, URZ ;  /* 0x000000010a0a7899 */ /* 0x000fe400080006ff */
[----:B------:R-:W-:-:S04]  /*0990*/  UIADD3 UR12, UPT, UPT, -UR9, 0x100000, URZ ;  /* 0x00100000090c7890 */ /* 0x000fc8000fffe1ff */
[----:B------:R-:W-:Y:S02]  /*09a0*/  USHF.L.U32 UR13, UR12, 0xb, URZ ;  /* 0x0000000b0c0d7899 */ /* 0x000fe400080006ff */
[----:B------:R-:W-:Y:S02]  /*09b0*/  USHF.L.U32 UR12, UR12, 0x1, URZ ;  /* 0x000000010c0c7899 */ /* 0x000fe400080006ff */
[----:B--2---:R-:W-:Y:S01]  /*09c0*/  ULEA UR5, UR5, UR7, 0x18 ;  /* 0x0000000705057291 */ /* 0x004fe2000f8ec0ff */
[----:B------:R-:W2:Y:S11]  /*09d0*/  FENCE.VIEW.ASYNC.S ;  /* 0x00000000000073c6 */ /* 0x000eb60000000000 */
[----:B--2---:R4:W2:Y:S01]  /*09e0*/  SYNCS.EXCH.64 URZ, [UR5+0x80], UR10 ;  /* 0x0000800a05ff75b2 */ /* 0x0048a20008000100 */
[----:B------:R4:W3:Y:S01]  /*09f0*/  SYNCS.EXCH.64 URZ, [UR5+0x90], UR12 ;  /* 0x0000900c05ff75b2 */ /* 0x0008e20008000100 */
[----:B------:R4:W1:Y:S01]  /*0a00*/  SYNCS.EXCH.64 URZ, [UR5+0x88], UR10 ;  /* 0x0000880a05ff75b2 */ /* 0x0008620008000100 */
[----:B------:R4:W1:Y:S02]  /*0a10*/  SYNCS.EXCH.64 URZ, [UR5+0x98], UR12 ;  /* 0x0000980c05ff75b2 */ /* 0x0008640008000100 */
[----:B----4-:R-:W-:Y:S01]  /*0a20*/  NOP ;  /* 0x0000000000007918 */ /* 0x010fe20000000000 */
.L_x_12:
[----:B------:R-:W4:Y:S01]  /*0a30*/  SHFL.IDX PT, R2, R154, RZ, 0x1f ;  /* 0x00001fff9a027589 */ /* 0x000f2200000e0000 */
[----:B------:R-:W-:Y:S01]  /*0a40*/  NOP ;  /* 0x0000000000007918 */ /* 0x000fe20000000000 */
[----:B----4-:R-:W-:-:S13]  /*0a50*/  ISETP.NE.AND P0, PT, R2, 0x5, PT ;  /* 0x000000050200780c */ /* 0x010fda0003f05270 */
[----:B------:R-:W-:Y:S05]  /*0a60*/  @P0 BRA `(.L_x_13) ;  /* 0x0000000000580947 */ /* 0x000fea0003800000 */
[----:B--2---:R-:W2:Y:S01]  /*0a70*/  S2UR UR7, SR_CgaCtaId ;  /* 0x00000000000779c3 */ /* 0x004ea20000008800 */
        /* <DEDUP_REMOVED lines=12> */
[----:B--2---:R4:W2:Y:S01]  /*0b40*/  SYNCS.EXCH.64 URZ, [UR7+0xa0], UR10 ;  /* 0x0000a00a07ff75b2 */ /* 0x0048a20008000100 */
[----:B------:R4:W3:Y:S01]  /*0b50*/  SYNCS.EXCH.64 URZ, [UR7+0xc0], UR4 ;  /* 0x0000c00407ff75b2 */ /* 0x0008e20008000100 */
[----:B------:R4:W1:Y:S01]  /*0b60*/  SYNCS.EXCH.64 URZ, [UR7+0xa8], UR10 ;  /* 0x0000a80a07ff75b2 */ /* 0x0008620008000100 */
[----:B------:R4:W1:Y:S01]  /*0b70*/  SYNCS.EXCH.64 URZ, [UR7+0xc8], UR4 ;  /* 0x0000c80407ff75b2 */ /* 0x0008620008000100 */
[----:B------:R4:W1:Y:S01]  /*0b80*/  SYNCS.EXCH.64 URZ, [UR7+0xb0], UR10 ;  /* 0x0000b00a07ff75b2 */ /* 0x0008620008000100 */
[----:B------:R4:W1:Y:S01]  /*0b90*/  SYNCS.EXCH.64 URZ, [UR7+0xd0], UR4 ;  /* 0x0000d00407ff75b2 */ /* 0x0008620008000100 */
[----:B------:R4:W1:Y:S01]  /*0ba0*/  SYNCS.EXCH.64 URZ, [UR7+0xb8], UR10 ;  /* 0x0000b80a07ff75b2 */ /* 0x0008620008000100 */
[----:B------:R4:W1:Y:S02]  /*0bb0*/  SYNCS.EXCH.64 URZ, [UR7+0xd8], UR4 ;  /* 0x0000d80407ff75b2 */ /* 0x0008640008000100 */
[----:B----4-:R-:W-:Y:S01]  /*0bc0*/  NOP ;  /* 0x0000000000007918 */ /* 0x010fe20000000000 */
.L_x_13:
        /* <DEDUP_REMOVED lines=18> */
.L_x_14:
[----:B--23--:R-:W2:Y:S01]  /*0cf0*/  S2UR UR5, SR_CTAID.X ;  /* 0x00000000000579c3 */ /* 0x00cea20000002500 */
[----:B------:R-:W-:-:S05]  /*0d00*/  CS2R.32 R152, SR_CgaSize ;  /* 0x0000000000987805 */ /* 0x000fca0000008a00 */
[----:B------:R-:W-:-:S05]  /*0d10*/  IMAD R152, R152, -0xa0, RZ ;  /* 0xffffff6098987824 */ /* 0x000fca00078e02ff */
[----:B------:R-:W-:-:S14]  /*0d20*/  R2UR UR9, R152 ;  /* 0x00000000980972ca */ /* 0x000fdc00000e0000 */
[----:B------:R-:W3:Y:S01]  /*0d30*/  LDCU UR9, c[0x0][UR9+0x2b0] ;  /* 0x00005600090977ac */ /* 0x000ee20008000800 */
[----:B------:R-:W-:Y:S01]  /*0d40*/  NOP ;  /* 0x0000000000007918 */ /* 0x000fe20000000000 */
[----:B------:R-:W-:-:S05]  /*0d50*/  CS2R.32 R152, SR_CgaSize ;  /* 0x0000000000987805 */ /* 0x000fca0000008a00 */
[----:B------:R-:W-:-:S05]  /*0d60*/  IMAD R152, R152, -0xa0, RZ ;  /* 0xffffff6098987824 */ /* 0x000fca00078e02ff */
[----:B------:R-:W-:-:S14]  /*0d70*/  R2UR UR7, R152 ;  /* 0x00000000980772ca */ /* 0x000fdc00000e0000 */
[----:B------:R-:W4:Y:S01]  /*0d80*/  LDCU UR7, c[0x0][UR7+0x2b4] ;  /* 0x00005680070777ac */ /* 0x000f220008000800 */
[----:B------:R-:W1:Y:S08]  /*0d90*/  S2UR UR4, SR_CTAID.Y ;  /* 0x00000000000479c3 */ /* 0x000e700000002600 */
[----:B------:R-:W4:Y:S01]  /*0da0*/  LDC R9, c[0x0][0xb24] ;  /* 0x0002c900ff097b82 */ /* 0x000f220000000800 */
[----:B--2---:R-:W-:-:S02]  /*0db0*/  I2FP.F32.U32 R4, UR5 ;  /* 0x0000000500047c45 */ /* 0x004fc40008201000 */
[----:B------:R-:W-:-:S05]  /*0dc0*/  CS2R.32 R5, SR_CgaSize ;  /* 0x0000000000057805 */ /* 0x000fca0000008a00 */
[----:B------:R-:W-:-:S06]  /*0dd0*/  IMAD R5, R5, -0xa0, RZ ;  /* 0xffffff6005057824 */ /* 0x000fcc00078e02ff */
[----:B------:R-:W2:Y:S01]  /*0de0*/  LDC R5, c[0x0][R5+0x2a0] ;  /* 0x0000a80005057b82 */ /* 0x000ea20000000800 */
[----:B------:R-:W-:Y:S01]  /*0df0*/  MOV R21, UR5 ;  /* 0x0000000500157c02 */ /* 0x000fe20008000f00 */
[----:B---3--:R-:W-:Y:S01]  /*0e00*/  FMUL R4, R4, UR9 ;  /* 0x0000000904047c20 */ /* 0x008fe20008400000 */
[----:B-1----:R-:W-:Y:S02]  /*0e10*/  I2FP.F32.U32 R2, UR4 ;  /* 0x0000000400027c45 */ /* 0x002fe40008201000 */
[----:B------:R-:W-:-:S05]  /*0e20*/  CS2R.32 R3, SR_CgaSize ;  /* 0x0000000000037805 */ /* 0x000fca0000008a00 */
[----:B------:R-:W-:-:S06]  /*0e30*/  IMAD R3, R3, -0xa0, RZ ;  /* 0xffffff6003037824 */ /* 0x000fcc00078e02ff */
[----:B------:R-:W1:Y:S01]  /*0e40*/  LDC R3, c[0x0][R3+0x2a4] ;  /* 0x0000a90003037b82 */ /* 0x000e620000000800 */
[----:B------:R-:W3:Y:S01]  /*0e50*/  F2I.U32.TRUNC.NTZ R152, R4 ;  /* 0x0000000400987305 */ /* 0x000ee2000020f000 */
[----:B------:R-:W-:Y:S01]  /*0e60*/  MOV R20, UR4 ;  /* 0x0000000400147c02 */ /* 0x000fe20008000f00 */
[----:B----4-:R-:W-:-:S05]  /*0e70*/  FMUL R2, R2, UR7 ;  /* 0x0000000702027c20 */ /* 0x010fca0008400000 */
[----:B------:R-:W-:Y:S01]  /*0e80*/  BAR.SYNC.DEFER_BLOCKING 0x0 ;  /* 0x0000000000007b1d */ /* 0x000fe20000010000 */
[----:B------:R-:W-:-:S05]  /*0e90*/  ISETP.GE.AND P0, PT, R9, 0x1, PT ;  /* 0x000000010900780c */ /* 0x000fca0003f06270 */
[----:B------:R-:W4:Y:S02]  /*0ea0*/  F2I.U32.TRUNC.NTZ R150, R2 ;  /* 0x0000000200967305 */ /* 0x000f24000020f000 */
[----:B------:R-:W1:Y:S01]  /*0eb0*/  S2UR UR36, SR_CTAID.Z ;  /* 0x00000000002479c3 */ /* 0x000e620000002700 */
[----:B---3--:R-:W-:-:S05]  /*0ec0*/  IADD3 R152, PT, PT, -R152, RZ, RZ ;  /* 0x000000ff98987210 */ /* 0x008fca0007ffe1ff */
[----:B--2---:R-:W-:Y:S01]  /*0ed0*/  IMAD R152, R5, R152, UR5 ;  /* 0x0000000505987e24 */ /* 0x004fe2000f8e0298 */
[----:B----4-:R-:W-:-:S05]  /*0ee0*/  IADD3 R150, PT, PT, -R150, RZ, RZ ;  /* 0x000000ff96967210 */ /* 0x010fca0007ffe1ff */
[----:B-1----:R-:W-:Y:S01]  /*0ef0*/  IMAD R150, R3, R150, UR4 ;  /* 0x0000000403967e24 */ /* 0x002fe2000f8e0296 */
[----:B------:R-:W-:Y:S06]  /*0f00*/  @!P0 BRA `(.L_x_15) ;  /* 0x0000000000b88947 */ /* 0x000fec0003800000 */
[----:B------:R-:W1:Y:S01]  /*0f10*/  LDC.64 R4, c[0x0][0xb18] ;  /* 0x0002c600ff047b82 */ /* 0x000e620000000a00 */
[----:B------:R-:W-:-:S07]  /*0f20*/  ISETP.NE.AND P0, PT, R9, 0x1, PT ;  /* 0x000000010900780c */ /* 0x000fce0003f05270 */
[----:B------:R-:W2:Y:S08]  /*0f30*/  LDC R10, c[0x0][0xb0c] ;  /* 0x0002c300ff0a7b82 */ /* 0x000eb00000000800 */
[----:B------:R-:W3:Y:S08]  /*0f40*/  LDC R11, c[0x0][0x370] ;  /* 0x0000dc00ff0b7b82 */ /* 0x000ef00000000800 */
[----:B------:R-:W4:Y:S01]  /*0f50*/  LDC R12, c[0x0][0x374] ;  /* 0x0000dd00ff0c7b82 */ /* 0x000f220000000800 */
[----:B-1----:R-:W-:-:S07]  /*0f60*/  ISETP.NE.AND P1, PT, R4, 0x1, PT ;  /* 0x000000010400780c */ /* 0x002fce0003f25270 */
[----:B------:R-:W3:Y:S01]  /*0f70*/  LDC.64 R6, c[0x0][0xb10] ;  /* 0x0002c400ff067b82 */ /* 0x000ee20000000a00 */
[----:B--2---:R-:W-:-:S07]  /*0f80*/  ISETP.NE.AND P2, PT, R10, 0x1, PT ;  /* 0x000000010a00780c */ /* 0x004fce0003f45270 */
[----:B------:R-:W1:Y:S08]  /*0f90*/  LDC R8, c[0x0][0xb20] ;  /* 0x0002c800ff087b82 */ /* 0x000e700000000800 */
[----:B------:R-:W2:Y:S01]  /*0fa0*/  LDC.64 R2, c[0x0][0xb28] ;  /* 0x0002ca00ff027b82 */ /* 0x000ea20000000a00 */
[----:B----4-:R-:W-:-:S04]  /*0fb0*/  IMAD.HI.U32 R13, R12, R5, RZ ;  /* 0x000000050c0d7227 */ /* 0x010fc800078e00ff */
[----:B------:R-:W-:-:S04]  /*0fc0*/  IMAD.HI.U32 R5, R20, R5, RZ ;  /* 0x0000000514057227 */ /* 0x000fc800078e00ff */
[----:B---3--:R-:W-:-:S04]  /*0fd0*/  IMAD.HI.U32 R14, R11, R6, RZ ;  /* 0x000000060b0e7227 */ /* 0x008fc800078e00ff */
[C---:B------:R-:W-:Y:S01]  /*0fe0*/  IMAD.HI.U32 R16, R21.reuse, R6, RZ ;  /* 0x0000000615107227 */ /* 0x040fe200078e00ff */
[-C--:B------:R-:W-:Y:S02]  /*0ff0*/  @P2 SHF.R.U32.HI R11, RZ, R7.reuse, R14 ;  /* 0x00000007ff0b2219 */ /* 0x080fe4000001160e */
[-C--:B-1----:R-:W-:Y:S02]  /*1000*/  @P1 SHF.R.U32.HI R12, RZ, R8.reuse, R13 ;  /* 0x00000008ff0c1219 */ /* 0x082fe4000001160d */
[----:B------:R-:W-:Y:S02]  /*1010*/  SHF.R.U32.HI R5, RZ, R8, R5 ;  /* 0x00000008ff057219 */ /* 0x000fe40000011605 */
[----:B------:R-:W-:Y:S02]  /*1020*/  SHF.R.U32.HI R16, RZ, R7, R16 ;  /* 0x00000007ff107219 */ /* 0x000fe40000011610 */
[----:B------:R-:W-:Y:S01]  /*1030*/  SEL R5, R20, R5, !P1 ;  /* 0x0000000514057207 */ /* 0x000fe20004800000 */
[----:B--2---:R-:W-:Y:S01]  /*1040*/  IMAD.HI.U32 R14, R12, R2, RZ ;  /* 0x000000020c0e7227 */ /* 0x004fe200078e00ff */
[----:B------:R-:W-:-:S02]  /*1050*/  SEL R7, R21, R16, !P2 ;  /* 0x0000001015077207 */ /* 0x000fc40005000000 */
[----:B------:R-:W-:Y:S01]  /*1060*/  IADD3 R13, PT, PT, -R5, RZ, RZ ;  /* 0x000000ff050d7210 */ /* 0x000fe20007ffe1ff */
[----:B------:R-:W-:Y:S01]  /*1070*/  IMAD.HI.U32 R6, R11, R2, RZ ;  /* 0x000000020b067227 */ /* 0x000fe200078e00ff */
[----:B------:R-:W-:-:S03]  /*1080*/  @P0 SHF.R.U32.HI R12, RZ, R3, R14 ;  /* 0x00000003ff0c0219 */ /* 0x000fc6000001160e */
[----:B------:R-:W-:Y:S01]  /*1090*/  IMAD R13, R4, R13, R20 ;  /* 0x0000000d040d7224 */ /* 0x000fe200078e0214 */
[----:B------:R-:W-:Y:S01]  /*10a0*/  @P0 SHF.R.U32.HI R11, RZ, R3, R6 ;  /* 0x00000003ff0b0219 */ /* 0x000fe20000011606 */
[----:B------:R-:W-:-:S04]  /*10b0*/  IMAD R12, R12, R9, RZ ;  /* 0x000000090c0c7224 */ /* 0x000fc800078e02ff */
[----:B------:R-:W-:Y:S01]  /*10c0*/  IMAD R6, R11, R9, RZ ;  /* 0x000000090b067224 */ /* 0x000fe200078e02ff */
[----:B------:R-:W-:-:S04]  /*10d0*/  ISETP.GE.AND P1, PT, R5, R12, PT ;  /* 0x0000000c0500720c */ /* 0x000fc80003f26270 */
[----:B------:R-:W-:Y:S01]  /*10e0*/  ISETP.GE.OR P1, PT, R7, R6, P1 ;  /* 0x000000060700720c */ /* 0x000fe20000f26670 */
[----:B------:R-:W-:-:S05]  /*10f0*/  IMAD.HI.U32 R6, R5, R2, RZ ;  /* 0x0000000205067227 */ /* 0x000fca00078e00ff */
[----:B------:R-:W-:-:S04]  /*1100*/  SHF.R.U32.HI R6, RZ, R3, R6 ;  /* 0x00000003ff067219 */ /* 0x000fc80000011606 */
[----:B------:R-:W-:-:S03]  /*1110*/  SEL R6, R5, R6, !P0 ;  /* 0x0000000605067207 */ /* 0x000fc60004000000 */
[----:B------:R-:W-:Y:S01]  /*1120*/  @!P1 IMAD.HI.U32 R8, R7, R2, RZ ;  /* 0x0000000207089227 */ /* 0x000fe200078e00ff */
[----:B------:R-:W-:-:S04]  /*1130*/  IADD3 R2, PT, PT, -R6, RZ, RZ ;  /* 0x000000ff06027210 */ /* 0x000fc80007ffe1ff */
[----:B------:R-:W-:Y:S01]  /*1140*/  @!P1 SHF.R.U32.HI R8, RZ, R3, R8 ;  /* 0x00000003ff089219 */ /* 0x000fe20000011608 */
[----:B------:R-:W-:-:S03]  /*1150*/  IMAD R2, R9, R2, R5 ;  /* 0x0000000209027224 */ /* 0x000fc600078e0205 */
[----:B------:R-:W-:-:S05]  /*1160*/  @!P1 SEL R3, R7, R8, !P0 ;  /* 0x0000000807039207 */ /* 0x000fca0004000000 */
[--C-:B------:R-:W-:Y:S02]  /*1170*/  @!P1 IMAD.IADD R6, R6, 0x1, -R3.reuse ;  /* 0x0000000106069824 */ /* 0x100fe400078e0a03 */
[----:B------:R-:W-:Y:S01]  /*1180*/  @!P1 IMAD R3, R2, R11, R3 ;  /* 0x0000000b02039224 */ /* 0x000fe200078e0203 */
[----:B------:R-:W-:Y:S01]  /*1190*/  IADD3 R2, PT, PT, -R7, RZ, RZ ;  /* 0x000000ff07027210 */ /* 0x000fe20007ffe1ff */
[----:B------:R-:W-:Y:S02]  /*11a0*/  @!P1 IMAD R5, R6, R9, R7 ;  /* 0x0000000906059224 */ /* 0x000fe400078e0207 */
[----:B------:R-:W-:Y:S02]  /*11b0*/  @!P1 IMAD.MOV.U32 R7, RZ, RZ, R3 ;  /* 0x000000ffff079224 */ /* 0x000fe400078e0003 */
[----:B------:R-:W-:Y:S02]  /*11c0*/  IMAD R2, R10, R2, R21 ;  /* 0x000000020a027224 */ /* 0x000fe400078e0215 */
[----:B------:R-:W-:-:S02]  /*11d0*/  IMAD R20, R5, R4, R13 ;  /* 0x0000000405147224 */ /* 0x000fc400078e020d */
[----:B------:R-:W-:Y:S02]  /*11e0*/  IMAD R21, R7, R10, R2 ;  /* 0x0000000a07157224 */ /* 0x000fe400078e0202 */
.L_x_15:
[----:B------:R-:W1:Y:S01]  /*11f0*/  LDCU UR4, c[0x0][0xb30] ;  /* 0x00016600ff0477ac */ /* 0x000e620008000800 */
[----:B------:R-:W2:Y:S08]  /*1200*/  S2UR UR37, SR_CgaCtaId ;  /* 0x00000000002579c3 */ /* 0x000eb00000008800 */
[----:B------:R-:W3:Y:S01]  /*1210*/  LDC R72, c[0x0][0xb24] ;  /* 0x0002c900ff487b82 */ /* 0x000ee20000000800 */
[----:B-1----:R-:W-:-:S09]  /*1220*/  UISETP.NE.AND UP1, UPT, UR4, 0x1, UPT ;  /* 0x000000010400788c */ /* 0x002fd2000bf25270 */
[----:B--2---:R-:W-:Y:S05]  /*1230*/  BRA.U UP1, `(.L_x_16) ;  /* 0x0000000101407547 */ /* 0x004fea000b800000 */
[----:B------:R-:W1:Y:S08]  /*1240*/  LDC.64 R4, c[0x0][0xb10] ;  /* 0x0002c400ff047b82 */ /* 0x000e700000000a00 */
[----:B------:R-:W2:Y:S08]  /*1250*/  LDC.64 R2, c[0x0][0xb18] ;  /* 0x0002c600ff027b82 */ /* 0x000eb00000000a00 */
[----:B------:R-:W4:Y:S08]  /*1260*/  LDC R6, c[0x0][0xb20] ;  /* 0x0002c800ff067b82 */ /* 0x000f300000000800 */
[----:B------:R-:W3:Y:S01]  /*1270*/  LDC R8, c[0x0][0xb0c] ;  /* 0x0002c300ff087b82 */ /* 0x000ee20000000800 */
[----:B-1----:R-:W-:-:S05]  /*1280*/  IMAD.HI.U32 R4, R21, R4, RZ ;  /* 0x0000000415047227 */ /* 0x002fca00078e00ff */
[----:B------:R-:W-:Y:S01]  /*1290*/  SHF.R.U32.HI R4, RZ, R5, R4 ;  /* 0x00000005ff047219 */ /* 0x000fe20000011604 */
[----:B--2---:R-:W-:Y:S01]  /*12a0*/  IMAD.HI.U32 R3, R20, R3, RZ ;  /* 0x0000000314037227 */ /* 0x004fe200078e00ff */
[----:B------:R-:W-:-:S04]  /*12b0*/  ISETP.NE.AND P0, PT, R2, 0x1, PT ;  /* 0x000000010200780c */ /* 0x000fc80003f05270 */
[----:B----4-:R-:W-:-:S04]  /*12c0*/  SHF.R.U32.HI R3, RZ, R6, R3 ;  /* 0x00000006ff037219 */ /* 0x010fc80000011603 */
[----:B------:R-:W-:Y:S02]  /*12d0*/  SEL R3, R20, R3, !P0 ;  /* 0x0000000314037207 */ /* 0x000fe40004000000 */
[----:B---3--:R-:W-:-:S04]  /*12e0*/  ISETP.NE.AND P1, PT, R8, 0x1, PT ;  /* 0x000000010800780c */ /* 0x008fc80003f25270 */
[----:B------:R-:W-:-:S05]  /*12f0*/  SEL R4, R21, R4, !P1 ;  /* 0x0000000415047207 */ /* 0x000fca0004800000 */
[----:B------:R-:W-:Y:S02]  /*1300*/  IMAD.IADD R5, R3, 0x1, -R4 ;  /* 0x0000000103057824 */ /* 0x000fe400078e0a04 */
[----:B------:R-:W-:Y:S02]  /*1310*/  IMAD.IADD R3, R4, 0x1, -R3 ;  /* 0x0000000104037824 */ /* 0x000fe400078e0a03 */
[----:B------:R-:W-:Y:S02]  /*1320*/  IMAD R21, R5, R8, R21 ;  /* 0x0000000805157224 */ /* 0x000fe400078e0215 */
[----:B------:R-:W-:-:S07]  /*1330*/  IMAD R20, R3, R2, R20 ;  /* 0x0000000203147224 */ /* 0x000fce00078e0214 */
.L_x_16:
[----:B------:R-:W-:Y:S01]  /*1340*/  BAR.SYNC.DEFER_BLOCKING 0x0 ;  /* 0x0000000000007b1d */ /* 0x000fe20000010000 */
[----:B------:R-:W-:Y:S01]  /*1350*/  UISETP.NE.AND UP1, UPT, UR8, 0x2, UPT ;  /* 0x000000020800788c */ /* 0x000fe2000bf25270 */
[----:B------:R-:W-:Y:S02]  /*1360*/  ISETP.NE.OR P5, PT, R0, 0x2, !P5 ;  /* 0x000000020000780c */ /* 0x000fe40006fa5670 */
[----:B------:R-:W-:-:S06]  /*1370*/  LOP3.LUT R2, R167, 0x1f, RZ, 0xc0, !PT ;  /* 0x0000001fa7027812 */ /* 0x000fcc00078ec0ff */
[----:B------:R-:W-:Y:S05]  /*1380*/  BRA.U UP1, `(.L_x_17) ;  /* 0x00000011017c7547 */ /* 0x000fea000b800000 */
[----:B------:R-:W1:Y:S01]  /*1390*/  LDCU UR13, c[0x0][0x38c] ;  /* 0x00007180ff0d77ac */ /* 0x000e620008000800 */
[----:B------:R-:W2:Y:S01]  /*13a0*/  LDC R9, c[0x0][0x370] ;  /* 0x0000dc00ff097b82 */ /* 0x000ea20000000800 */
[----:B------:R-:W-:Y:S01]  /*13b0*/  PLOP3.LUT P1, PT, PT, PT, UP2, 0x80, 0x8 ;  /* 0x000000000008781c */ /* 0x000fe20003f2f028 */
[----:B------:R-:W-:Y:S01]  /*13c0*/  HFMA2 R12, -RZ, RZ, 0, 0 ;  /* 0x00000000ff0c7431 */ /* 0x000fe200000001ff */
[----:B------:R-:W-:Y:S01]  /*13d0*/  ISETP.EQ.OR P4, PT, R2, RZ, P5 ;  /* 0x000000ff0200720c */ /* 0x000fe20002f82670 */
[----:B------:R-:W-:Y:S01]  /*13e0*/  IMAD.MOV.U32 R15, RZ, RZ, 0x1 ;  /* 0x00000001ff0f7424 */ /* 0x000fe200078e00ff */
[----:B------:R-:W-:Y:S01]  /*13f0*/  PLOP3.LUT P1, PT, P1, PT, PT, 0x8, 0x80 ;  /* 0x000000000080781c */ /* 0x000fe20000f2e170 */
[----:B------:R-:W-:Y:S01]  /*1400*/  IMAD.MOV.U32 R14, RZ, RZ, RZ ;  /* 0x000000ffff0e7224 */ /* 0x000fe200078e00ff */
[----:B------:R-:W-:Y:S01]  /*1410*/  MOV R8, 0x1 ;  /* 0x0000000100087802 */ /* 0x000fe20000000f00 */
[----:B------:R-:W4:Y:S01]  /*1420*/  LDC R0, c[0x0][0x374] ;  /* 0x0000dd00ff007b82 */ /* 0x000f220000000800 */
[----:B------:R-:W-:Y:S01]  /*1430*/  IMAD.MOV.U32 R10, RZ, RZ, RZ ;  /* 0x000000ffff0a7224 */ /* 0x000fe200078e00ff */
[----:B------:R-:W2:Y:S01]  /*1440*/  LDCU.64 UR22, c[0x0][0x348] ;  /* 0x00006900ff1677ac */ /* 0x000ea20008000a00 */
[----:B------:R-:W-:Y:S01]  /*1450*/  UMOV UR6, URZ ;  /* 0x000000ff00067c82 */ /* 0x000fe20008000000 */
[----:B-1----:R-:W-:-:S04]  /*1460*/  UIADD3 UR5, UPT, UPT, UR13, 0x7f, URZ ;  /* 0x0000007f0d057890 */ /* 0x002fc8000fffe0ff */
[----:B------:R-:W-:-:S04]  /*1470*/  USHF.R.S32.HI UR4, URZ, 0x1f, UR5 ;  /* 0x0000001fff047899 */ /* 0x000fc80008011405 */
[----:B------:R-:W-:-:S04]  /*1480*/  ULEA.HI UR4, UR4, UR5, URZ, 0x7 ;  /* 0x0000000504047291 */ /* 0x000fc8000f8f38ff */
[----:B------:R-:W-:Y:S02]  /*1490*/  USHF.R.S32.HI UR15, URZ, 0x7, UR4 ;  /* 0x00000007ff0f7899 */ /* 0x000fe40008011404 */
[----:B------:R-:W-:Y:S02]  /*14a0*/  UIADD3 UR4, UPT, UPT, UR13, -0x1, URZ ;  /* 0xffffffff0d047890 */ /* 0x000fe4000fffe0ff */
[----:B------:R-:W-:Y:S02]  /*14b0*/  UISETP.LT.U32.AND UP0, UPT, UR15, 0x5, UPT ;  /* 0x000000050f00788c */ /* 0x000fe4000bf01070 */
[----:B------:R-:W-:Y:S02]  /*14c0*/  UISETP.GE.U32.AND UP1, UPT, UR4, -0xff, UPT ;  /* 0xffffff010400788c */ /* 0x000fe4000bf26070 */
[----:B------:R-:W-:Y:S02]  /*14d0*/  USEL UR14, UR15, 0x5, UP0 ;  /* 0x000000050f0e7887 */ /* 0x000fe40008000000 */
[----:B------:R-:W-:-:S02]  /*14e0*/  UIADD3 UR13, UPT, UPT, UR13, 0xfe, URZ ;  /* 0x000000fe0d0d7890 */ /* 0x000fc4000fffe0ff */
[----:B------:R-:W-:Y:S02]  /*14f0*/  UIADD3 UR5, UPT, UPT, UR14, -0x1, URZ ;  /* 0xffffffff0e057890 */ /* 0x000fe4000fffe0ff */
[----:B------:R-:W-:-:S03]  /*1500*/  UIADD3 UR7, UPT, UPT, UR15, -UR14, URZ ;  /* 0x8000000e0f077290 */ /* 0x000fc6000fffe0ff */
[----:B------:R-:W-:-:S04]  /*1510*/  @UP1 UIADD3 UR5, UPT, UPT, UR14, URZ, URZ ;  /* 0x000000ff0e051290 */ /* 0x000fc8000fffe0ff */
[----:B--2---:R-:W-:-:S12]  /*1520*/  UIADD3 UR5, UPT, UPT, UR5, 0x1, URZ ;  /* 0x0000000105057890 */ /* 0x004fd8000fffe0ff */
.L_x_35:
[----:B------:R-:W-:Y:S01]  /*1530*/  UISETP.NE.AND UP0, UPT, UR37, URZ, UPT ;  /* 0x000000ff2500728c */ /* 0x000fe2000bf05270 */
[----:B------:R-:W1:Y:S08]  /*1540*/  S2UR UR37, SR_CgaCtaId ;  /* 0x00000000002579c3 */ /* 0x000e700000008800 */
[----:B------:R-:W-:Y:S05]  /*1550*/  BRA.U UP0, `(.L_x_18) ;  /* 0x0000000100347547 */ /* 0x000fea000b800000 */
[----:B------:R-:W2:Y:S01]  /*1560*/  S2R R2, SR_CgaCtaId ;  /* 0x0000000000027919 */ /* 0x000ea20000008800 */
[----:B------:R-:W-:-:S04]  /*1570*/  MOV R3, 0x400 ;  /* 0x0000040000037802 */ /* 0x000fc80000000f00 */
[----:B--2---:R-:W-:Y:S02]  /*1580*/  LEA R3, R2, R3, 0x18 ;  /* 0x0000000302037211 */ /* 0x004fe400078ec0ff */
[----:B------:R-:W-:-:S03]  /*1590*/  SHF.L.U32 R2, R8, 0x1f, RZ ;  /* 0x0000001f08027819 */ /* 0x000fc600000006ff */
[----:B------:R-:W-:-:S04]  /*15a0*/  IMAD R3, R10, 0x8, R3 ;  /* 0x000000080a037824 */ /* 0x000fc800078e0203 */
[----:B------:R-:W2:Y:S02]  /*15b0*/  SYNCS.PHASECHK.TRANS64.TRYWAIT P0, [R3+URZ+0xf0], R2 ;  /* 0x0000f002030075a7 */ /* 0x000ea400080011ff */
[----:B--2---:R-:W-:Y:S05]  /*15c0*/  @!P0 BRA `(.L_x_19) ;  /* 0x0000006c00748947 */ /* 0x004fea0003800000 */
.L_x_106:
[----:B------:R-:W-:Y:S01]  /*15d0*/  VIADD R10, R10, 0x1 ;  /* 0x000000010a0a7836 */ /* 0x000fe20000000000 */
[----:B------:R2:W-:Y:S04]  /*15e0*/  SYNCS.ARRIVE.TRANS64.A1T0 RZ, [R3+URZ+0xe0], RZ ;  /* 0x0000e0ff03ff79a7 */ /* 0x0005e800081000ff */
[----:B------:R-:W-:-:S04]  /*15f0*/  ISETP.NE.AND P0, PT, R10, 0x2, PT ;  /* 0x000000020a00780c */ /* 0x000fc80003f05270 */
[----:B------:R-:W-:Y:S02]  /*1600*/  SEL R10, R10, RZ, P0 ;  /* 0x000000ff0a0a7207 */ /* 0x000fe40000000000 */
[----:B--2---:R-:W-:-:S04]  /*1610*/  SEL R3, RZ, 0x1, P0 ;  /* 0x00000001ff037807 */ /* 0x004fc80000000000 */
[----:B------:R-:W-:-:S07]  /*1620*/  LOP3.LUT R8, R8, R3, RZ, 0x3c, !PT ;  /* 0x0000000308087212 */ /* 0x000fce00078e3cff */
.L_x_18:
[----:B------:R-:W-:Y:S01]  /*1630*/  UMOV UR4, 0x400 ;  /* 0x0000040000047882 */ /* 0x000fe20000000000 */
[----:B------:R-:W-:Y:S01]  /*1640*/  SHF.L.U32 R2, R15, 0x1f, RZ ;  /* 0x0000001f0f027819 */ /* 0x000fe200000006ff */
[----:B-1----:R-:W-:Y:S01]  /*1650*/  ULEA UR4, UR37, UR4, 0x18 ;  /* 0x0000000425047291 */ /* 0x002fe2000f8ec0ff */
[----:B------:R-:W-:Y:S01]  /*1660*/  R2UR UR35, R21 ;  /* 0x00000000152372ca */ /* 0x000fe200000e0000 */
[----:B------:R-:W-:Y:S01]  /*1670*/  UISETP.GE.U32.AND UP0, UPT, UR13, 0xff, UPT ;  /* 0x000000ff0d00788c */ /* 0x000fe2000bf06070 */
[----:B------:R-:W-:Y:S01]  /*1680*/  R2UR UR11, R20 ;  /* 0x00000000140b72ca */ /* 0x000fe200000e0000 */
[----:B------:R-:W-:Y:S01]  /*1690*/  ULEA UR8, UR6, UR4, 0x3 ;  /* 0x0000000406087291 */ /* 0x000fe2000f8e18ff */
[----:B------:R-:W-:-:S08]  /*16a0*/  UMOV UR24, URZ ;  /* 0x000000ff00187c82 */ /* 0x000fd00008000000 */
[----:B------:R1:W2:Y:S01]  /*16b0*/  SYNCS.PHASECHK.TRANS64.TRYWAIT P0, [UR8+0x28], R2 ;  /* 0x00002802ff0075a7 */ /* 0x0002a20008001108 */
[----:B------:R-:W-:Y:S02]  /*16c0*/  USHF.L.U32 UR35, UR35, 0x7, URZ ;  /* 0x0000000723237899 */ /* 0x000fe400080006ff */
[----:B------:R-:W-:Y:S01]  /*16d0*/  USHF.L.U32 UR11, UR11, 0x7, URZ ;  /* 0x000000070b0b7899 */ /* 0x000fe200080006ff */
[----:B------:R-:W-:Y:S11]  /*16e0*/  BRA.U !UP0, `(.L_x_20) ;  /* 0x0000000108a47547 */ /* 0x000ff6000b800000 */
[----:B------:R-:W-:Y:S01]  /*16f0*/  UMOV UR16, URZ ;  /* 0x000000ff00107c82 */ /* 0x000fe20008000000 */
[----:B------:R-:W-:-:S05]  /*1700*/  UMOV UR17, UR6 ;  /* 0x0000000600117c82 */ /* 0x000fca0008000000 */
.L_x_25:
[----:B-1----:R-:W-:Y:S01]  /*1710*/  ULEA UR33, UR17, UR4, 0x3 ;  /* 0x0000000411217291 */ /* 0x002fe2000f8e18ff */
[----:B--2---:R-:W-:Y:S01]  /*1720*/  @!P5 MOV R3, 0x8000 ;  /* 0x000080000003d802 */ /* 0x004fe20000000f00 */
[----:B--2---:R-:W-:Y:S10]  /*1730*/  @P0 BRA `(.L_x_21) ;  /* 0x00000000000c0947 */ /* 0x004ff40003800000 */
[----:B------:R-:W-:-:S04]  /*1740*/  SHF.L.U32 R5, R15, 0x1f, RZ ;  /* 0x0000001f0f057819 */ /* 0x000fc800000006ff */
[----:B------:R-:W2:Y:S02]  /*1750*/  SYNCS.PHASECHK.TRANS64.TRYWAIT P0, [UR33+0x28], R5 ;  /* 0x00002805ff0075a7 */ /* 0x000ea40008001121 */
[----:B--2---:R-:W-:Y:S05]  /*1760*/  @!P0 BRA `(.L_x_22) ;  /* 0x0000006c00208947 */ /* 0x004fea0003800000 */
.L_x_21:
[----:B------:R2:W-:Y:S01]  /*1770*/  @!P5 SYNCS.ARRIVE.TRANS64 RZ, [UR33], R3 ;  /* 0x00000003ffffd9a7 */ /* 0x0005e20008000021 */
[----:B------:R-:W-:Y:S04]  /*1780*/  BSSY.RECONVERGENT B0, `(.L_x_23) ;  /* 0x0000003000007945 */ /* 0x000fe80003800200 */
[----:B------:R-:W-:Y:S05]  /*1790*/  @P4 BRA `(.L_x_24) ;  /* 0x0000000000044947 */ /* 0x000fea0003800000 */
[----:B------:R-:W-:Y:S05]  /*17a0*/  BPT.TRAP 0x1 ;  /* 0x000000040000795c */ /* 0x000fea0000300000 */
.L_x_24:
[----:B------:R-:W-:Y:S05]  /*17b0*/  BSYNC.RECONVERGENT B0 ;  /* 0x0000000000007941 */ /* 0x000fea0003800200 */
.L_x_23:
[----:B------:R-:W-:Y:S02]  /*17c0*/  UIADD3 UR6, UPT, UPT, UR17, 0x1, URZ ;  /* 0x0000000111067890 */ /* 0x000fe4000fffe0ff */
[----:B------:R-:W-:Y:S02]  /*17d0*/  UIADD3 UR26, UP1, UPT, UR22, 0x80, URZ ;  /* 0x00000080161a7890 */ /* 0x000fe4000ff3e0ff */
[----:B------:R-:W-:Y:S02]  /*17e0*/  UISETP.NE.AND UP0, UPT, UR6, 0x5, UPT ;  /* 0x000000050600788c */ /* 0x000fe4000bf05270 */
[----:B------:R-:W-:Y:S02]  /*17f0*/  USHF.L.U32 UR34, UR16, 0x7, URZ ;  /* 0x0000000710227899 */ /* 0x000fe400080006ff */
[----:B------:R-:W-:Y:S02]  /*1800*/  USEL UR9, URZ, 0x1, UP0 ;  /* 0x00000001ff097887 */ /* 0x000fe40008000000 */
[----:B------:R-:W-:-:S02]  /*1810*/  USEL UR6, UR6, URZ, UP0 ;  /* 0x000000ff06067287 */ /* 0x000fc40008000000 */
[----:B------:R-:W-:Y:S02]  /*1820*/  UIADD3 UR20, UP0, UPT, UR22, 0x180, URZ ;  /* 0x0000018016147890 */ /* 0x000fe4000ff1e0ff */
[----:B------:R-:W-:Y:S01]  /*1830*/  ULEA UR8, UR6, UR4, 0x3 ;  /* 0x0000000406087291 */ /* 0x000fe2000f8e18ff */
[----:B------:R-:W-:Y:S01]  /*1840*/  LOP3.LUT R15, R15, UR9, RZ, 0x3c, !PT ;  /* 0x000000090f0f7c12 */ /* 0x000fe2000f8e3cff */
[----:B------:R-:W-:Y:S02]  /*1850*/  UIADD3.X UR27, UPT, UPT, URZ, UR23, URZ, UP1, !UPT ;  /* 0x00000017ff1b7290 */ /* 0x000fe40008ffe4ff */
[----:B------:R-:W-:Y:S01]  /*1860*/  UIADD3.X UR21, UPT, UPT, URZ, UR23, URZ, UP0, !UPT ;  /* 0x00000017ff157290 */ /* 0x000fe200087fe4ff */
[----:B-1----:R-:W-:Y:S01]  /*1870*/  SHF.L.U32 R2, R15, 0x1f, RZ ;  /* 0x0000001f0f027819 */ /* 0x002fe200000006ff */
[----:B------:R-:W-:Y:S01]  /*1880*/  UMOV UR18, 0x0 ;  /* 0x0000000000127882 */ /* 0x000fe20000000000 */
[----:B------:R-:W-:Y:S01]  /*1890*/  UMOV UR19, 0x10000000 ;  /* 0x1000000000137882 */ /* 0x000fe20000000000 */
[----:B------:R-:W-:Y:S01]  /*18a0*/  UMOV UR12, UR36 ;  /* 0x00000024000c7c82 */ /* 0x000fe20008000000 */
[----:B------:R1:W1:Y:S01]  /*18b0*/  SYNCS.PHASECHK.TRANS64.TRYWAIT P0, [UR8+0x28], R2 ;  /* 0x00002802ff0075a7 */ /* 0x0002620008001108 */
[----:B------:R-:W-:Y:S01]  /*18c0*/  ULEA UR8, UR17, UR4, 0xe ;  /* 0x0000000411087291 */ /* 0x000fe2000f8e70ff */
[----:B------:R-:W-:Y:S01]  /*18d0*/  UMOV UR9, UR33 ;  /* 0x0000002100097c82 */ /* 0x000fe20008000000 */
[----:B------:R-:W-:-:S02]  /*18e0*/  UMOV UR10, UR34 ;  /* 0x00000022000a7c82 */ /* 0x000fc40008000000 */
[----:B------:R-:W-:Y:S02]  /*18f0*/  UIADD3 UR32, UPT, UPT, UR8, 0x8400, URZ ;  /* 0x0000840008207890 */ /* 0x000fe4000fffe0ff */
[----:B------:R-:W-:Y:S02]  /*1900*/  UIADD3 UR8, UPT, UPT, UR8, 0x1c400, URZ ;  /* 0x0001c40008087890 */ /* 0x000fe4000fffe0ff */
[----:B------:R-:W-:Y:S01]  /*1910*/  UIADD3 UR16, UPT, UPT, UR16, 0x1, URZ ;  /* 0x0000000110107890 */ /* 0x000fe2000fffe0ff */
[----:B------:R-:W-:Y:S01]  /*1920*/  UMOV UR24, UR5 ;  /* 0x0000000500187c82 */ /* 0x000fe20008000000 */
[----:B------:R-:W-:Y:S02]  /*1930*/  UMOV UR17, UR6 ;  /* 0x0000000600117c82 */ /* 0x000fe40008000000 */
[----:B------:R-:W-:Y:S01]  /*1940*/  UISETP.NE.AND UP0, UPT, UR16, UR5, UPT ;  /* 0x000000051000728c */ /* 0x000fe2000bf05270 */
[----:B------:R1:W-:Y:S02]  /*1950*/  UTMALDG.3D [UR32], [UR26], desc[UR18] ;  /* 0x000012201a0075b4 */ /* 0x0003e40008011000 */
[----:B------:R1:W-:Y:S06]  /*1960*/  UTMALDG.3D [UR8], [UR20], desc[UR18] ;  /* 0x00001208140075b4 */ /* 0x0003ec0008011000 */
[----:B------:R-:W-:Y:S05]  /*1970*/  BRA.U UP0, `(.L_x_25) ;  /* 0xfffffffd00647547 */ /* 0x000fea000b83ffff */
.L_x_20:
[----:B-1----:R-:W-:Y:S01]  /*1980*/  ULEA UR8, UR6, UR4, 0x3 ;  /* 0x0000000406087291 */ /* 0x002fe2000f8e18ff */
[----:B------:R-:W-:Y:S01]  /*1990*/  SHF.L.U32 R2, R15, 0x1f, RZ ;  /* 0x0000001f0f027819 */ /* 0x000fe200000006ff */
[----:B------:R-:W-:Y:S01]  /*19a0*/  @!P1 SYNCS.ARRIVE.TRANS64.A1T0 RZ, [UR4+0x78], RZ ;  /* 0x000078ffffff99a7 */ /* 0x000fe20008100004 */
[----:B------:R-:W-:-:S06]  /*19b0*/  UISETP.GT.AND UP0, UPT, UR15, UR14, UPT ;  /* 0x0000000e0f00728c */ /* 0x000fcc000bf04270 */
[----:B--2---:R1:W2:Y:S03]  /*19c0*/  SYNCS.PHASECHK.TRANS64.TRYWAIT P0, [UR8+0x28], R2 ;  /* 0x00002802ff0075a7 */ /* 0x0042a60008001108 */
[----:B------:R-:W-:Y:S05]  /*19d0*/  BRA.U !UP0, `(.L_x_26) ;  /* 0x0000000108a87547 */ /* 0x000fea000b800000 */
[----:B------:R-:W-:Y:S01]  /*19e0*/  UIADD3 UR21, UPT, UPT, UR7, UR24, URZ ;  /* 0x0000001807157290 */ /* 0x000fe2000fffe0ff */
[----:B------:R-:W-:-:S11]  /*19f0*/  UMOV UR25, UR6 ;  /* 0x0000000600197c82 */ /* 0x000fd60008000000 */
.L_x_31:
[----:B-1----:R-:W-:Y:S01]  /*1a00*/  ULEA UR17, UR25, UR4, 0x3 ;  /* 0x0000000419117291 */ /* 0x002fe2000f8e18ff */
[----:B--2---:R-:W-:Y:S01]  /*1a10*/  @!P5 MOV R3, 0x8000 ;  /* 0x000080000003d802 */ /* 0x004fe20000000f00 */
[----:B--2---:R-:W-:Y:S10]  /*1a20*/  @P0 BRA `(.L_x_27) ;  /* 0x00000000000c0947 */ /* 0x004ff40003800000 */
[----:B------:R-:W-:-:S04]  /*1a30*/  SHF.L.U32 R5, R15, 0x1f, RZ ;  /* 0x0000001f0f057819 */ /* 0x000fc800000006ff */
[----:B------:R-:W2:Y:S02]  /*1a40*/  SYNCS.PHASECHK.TRANS64.TRYWAIT P0, [UR17+0x28], R5 ;  /* 0x00002805ff0075a7 */ /* 0x000ea40008001111 */
[----:B--2---:R-:W-:Y:S05]  /*1a50*/  @!P0 BRA `(.L_x_28) ;  /* 0x00000068007c8947 */ /* 0x004fea0003800000 */
.L_x_27:
[----:B------:R2:W-:Y:S01]  /*1a60*/  @!P5 SYNCS.ARRIVE.TRANS64 RZ, [UR17], R3 ;  /* 0x00000003ffffd9a7 */ /* 0x0005e20008000011 */
[----:B------:R-:W-:Y:S04]  /*1a70*/  BSSY.RECONVERGENT B0, `(.L_x_29) ;  /* 0x0000003000007945 */ /* 0x000fe80003800200 */
[----:B------:R-:W-:Y:S05]  /*1a80*/  @P4 BRA `(.L_x_30) ;  /* 0x0000000000044947 */ /* 0x000fea0003800000 */
[----:B------:R-:W-:Y:S05]  /*1a90*/  BPT.TRAP 0x1 ;  /* 0x000000040000795c */ /* 0x000fea0000300000 */
.L_x_30:
[----:B------:R-:W-:Y:S05]  /*1aa0*/  BSYNC.RECONVERGENT B0 ;  /* 0x0000000000007941 */ /* 0x000fea0003800200 */
.L_x_29:
        /* <DEDUP_REMOVED lines=20> */
[----:B------:R-:W-:Y:S01]  /*1bf0*/  UIADD3 UR8, UPT, UPT, UR8, 0x1c400, URZ ;  /* 0x0001c40008087890 */ /* 0x000fe2000fffe0ff */
[----:B------:R-:W-:Y:S01]  /*1c00*/  UMOV UR9, UR17 ;  /* 0x0000001100097c82 */ /* 0x000fe20008000000 */
[----:B------:R-:W-:Y:S01]  /*1c10*/  UMOV UR10, UR18 ;  /* 0x00000012000a7c82 */ /* 0x000fe20008000000 */
[----:B------:R-:W-:Y:S01]  /*1c20*/  UIADD3 UR24, UPT, UPT, UR24, 0x1, URZ ;  /* 0x0000000118187890 */ /* 0x000fe2000fffe0ff */
[----:B------:R-:W-:-:S03]  /*1c30*/  UMOV UR25, UR6 ;  /* 0x0000000600197c82 */ /* 0x000fc60008000000 */
[----:B------:R1:W-:Y:S01]  /*1c40*/  UTMALDG.3D [UR16], [UR30], desc[UR26] ;  /* 0x00001a101e0075b4 */ /* 0x0003e20008011000 */
[----:B------:R-:W-:Y:S01]  /*1c50*/  UISETP.NE.AND UP0, UPT, UR24, UR21, UPT ;  /* 0x000000151800728c */ /* 0x000fe2000bf05270 */
[----:B------:R1:W-:Y:S08]  /*1c60*/  UTMALDG.3D [UR8], [UR28], desc[UR26] ;  /* 0x00001a081c0075b4 */ /* 0x0003f00008011000 */
[----:B------:R-:W-:Y:S05]  /*1c70*/  BRA.U UP0, `(.L_x_31) ;  /* 0xfffffffd00607547 */ /* 0x000fea000b83ffff */
.L_x_26:
[----:B-1----:R-:W-:Y:S01]  /*1c80*/  LEA R2, R14, UR4, 0x3 ;  /* 0x000000040e027c11 */ /* 0x002fe2000f8e18ff */
[----:B------:R-:W-:Y:S01]  /*1c90*/  NOP ;  /* 0x0000000000007918 */ /* 0x000fe20000000000 */
[----:B--2---:R-:W-:Y:S02]  /*1ca0*/  SHF.L.U32 R3, R12, 0x1f, RZ ;  /* 0x0000001f0c037819 */ /* 0x004fe400000006ff */
[----:B------:R-:W-:Y:S02]  /*1cb0*/  LEA R4, R14, UR4, 0x4 ;  /* 0x000000040e047c11 */ /* 0x000fe4000f8e20ff */
[----:B------:R-:W1:Y:S02]  /*1cc0*/  SYNCS.PHASECHK.TRANS64.TRYWAIT P0, [R2+URZ+0x80], R3 ;  /* 0x00008003020075a7 */ /* 0x000e6400080011ff */
[----:B-1----:R-:W-:Y:S05]  /*1cd0*/  @!P0 BRA `(.L_x_32) ;  /* 0x0000006400f48947 */ /* 0x002fea0003800000 */
.L_x_109:
[----:B------:R-:W2:Y:S01]  /*1ce0*/  LDS.128 R4, [R4+0x110] ;  /* 0x0001100004047984 */ /* 0x000ea20000000c00 */
[----:B---3--:R-:W-:Y:S01]  /*1cf0*/  ISETP.GE.AND P0, PT, R72, 0x1, PT ;  /* 0x000000014800780c */ /* 0x008fe20003f06270 */
[----:B-1----:R-:W-:Y:S01]  /*1d00*/  VIADD R2, R2, 0x90 ;  /* 0x0000009002027836 */ /* 0x002fe20000000000 */
[----:B------:R-:W-:Y:S01]  /*1d10*/  @!PT LDS RZ, [RZ] ;  /* 0x00000000fffff984 */ /* 0x000fe20000000800 */
[----:B------:R-:W-:Y:S01]  /*1d20*/  @!PT LDS RZ, [RZ] ;  /* 0x00000000fffff984 */ /* 0x000fe20000000800 */
[----:B------:R-:W-:Y:S01]  /*1d30*/  @!PT LDS RZ, [RZ] ;  /* 0x00000000fffff984 */ /* 0x000fe20000000800 */
[----:B------:R-:W-:Y:S01]  /*1d40*/  @!PT LDS RZ, [RZ] ;  /* 0x00000000fffff984 */ /* 0x000fe20000000800 */
[----:B------:R1:W-:Y:S06]  /*1d50*/  MEMBAR.ALL.CTA ;  /* 0x0000000000007992 */ /* 0x0003ec0000008000 */
[----:B-1----:R-:W1:Y:S01]  /*1d60*/  FENCE.VIEW.ASYNC.S ;  /* 0x00000000000073c6 */ /* 0x002e620000000000 */
[----:B------:R-:W-:-:S04]  /*1d70*/  PRMT R2, RZ, 0x654, R2 ;  /* 0x00000654ff027816 */ /* 0x000fc80000000002 */
[----:B-1----:R1:W-:Y:S01]  /*1d80*/  SYNCS.ARRIVE.TRANS64.RED.A1T0 RZ, [R2+URZ], RZ ;  /* 0x000000ff02ff79a7 */ /* 0x0023e200081004ff */
[----:B--2---:R-:W-:-:S13]  /*1d90*/  LOP3.LUT P2, RZ, R6, 0x1, RZ, 0xc0, !PT ;  /* 0x0000000106ff7812 */ /* 0x004fda000784c0ff */
[----:B------:R-:W-:Y:S01]  /*1da0*/  @P2 SHF.R.U32.HI R3, RZ, 0x10, R5 ;  /* 0x00000010ff032819 */ /* 0x000fe20000011605 */
[----:B------:R-:W-:Y:S01]  /*1db0*/  VOTEU.ANY UP0, P2 ;  /* 0x0000000000ff7886 */ /* 0x000fe20001000100 */
[----:B------:R-:W-:Y:S02]  /*1dc0*/  @P2 MOV R13, R4 ;  /* 0x00000004000d2202 */ /* 0x000fe40000000f00 */
[----:B------:R-:W-:Y:S02]  /*1dd0*/  @P2 R2UR.BROADCAST UR8, R3 ;  /* 0x00000000030822ca */ /* 0x000fe400008e0000 */
[----:B------:R-:W-:-:S11]  /*1de0*/  @P2 LOP3.LUT R11, R5, 0xffff, RZ, 0xc0, !PT ;  /* 0x0000ffff050b2812 */ /* 0x000fd600078ec0ff */
[----:B------:R-:W-:Y:S01]  /*1df0*/  @UP0 UMOV UR36, UR8 ;  /* 0x0000000800240c82 */ /* 0x000fe20008000000 */
[----:B-1----:R-:W-:Y:S05]  /*1e00*/  @!P0 BRA `(.L_x_33) ;  /* 0x0000000000b88947 */ /* 0x002fea0003800000 */
[----:B------:R-:W4:Y:S01]  /*1e10*/  LDC.64 R4, c[0x0][0xb18] ;  /* 0x0002c600ff047b82 */ /* 0x000f220000000a00 */
[----:B------:R-:W-:-:S07]  /*1e20*/  ISETP.NE.AND P3, PT, R72, 0x1, PT ;  /* 0x000000014800780c */ /* 0x000fce0003f65270 */
[----:B------:R-:W1:Y:S08]  /*1e30*/  LDC.64 R6, c[0x0][0xb10] ;  /* 0x0002c400ff067b82 */ /* 0x000e700000000a00 */
[----:B------:R-:W2:Y:S08]  /*1e40*/  LDC R16, c[0x0][0xb20] ;  /* 0x0002c800ff107b82 */ /* 0x000eb00000000800 */
[----:B------:R-:W3:Y:S01]  /*1e50*/  LDC R18, c[0x0][0xb0c] ;  /* 0x0002c300ff127b82 */ /* 0x000ee20000000800 */
[----:B----4-:R-:W-:Y:S01]  /*1e60*/  IMAD.HI.U32 R17, R0, R5, RZ ;  /* 0x0000000500117227 */ /* 0x010fe200078e00ff */
[----:B------:R-:W-:-:S03]  /*1e70*/  ISETP.NE.AND P0, PT, R4, 0x1, PT ;  /* 0x000000010400780c */ /* 0x000fc60003f05270 */
[----:B------:R-:W-:-:S03]  /*1e80*/  IMAD.HI.U32 R5, R11, R5, RZ ;  /* 0x000000050b057227 */ /* 0x000fc600078e00ff */
[----:B------:R-:W4:Y:S01]  /*1e90*/  LDC.64 R2, c[0x0][0xb28] ;  /* 0x0002ca00ff027b82 */ /* 0x000f220000000a00 */
[----:B-1----:R-:W-:-:S04]  /*1ea0*/  IMAD.HI.U32 R20, R9, R6, RZ ;  /* 0x0000000609147227 */ /* 0x002fc800078e00ff */
[----:B------:R-:W-:Y:S01]  /*1eb0*/  IMAD.HI.U32 R22, R13, R6, RZ ;  /* 0x000000060d167227 */ /* 0x000fe200078e00ff */
[----:B------:R-:W-:Y:S02]  /*1ec0*/  SHF.R.U32.HI R20, RZ, R7, R20 ;  /* 0x00000007ff147219 */ /* 0x000fe40000011614 */
[-C--:B--2---:R-:W-:Y:S02]  /*1ed0*/  SHF.R.U32.HI R17, RZ, R16.reuse, R17 ;  /* 0x00000010ff117219 */ /* 0x084fe40000011611 */
[----:B------:R-:W-:Y:S02]  /*1ee0*/  SHF.R.U32.HI R16, RZ, R16, R5 ;  /* 0x00000010ff107219 */ /* 0x000fe40000011605 */
[----:B------:R-:W-:Y:S02]  /*1ef0*/  SEL R17, R0, R17, !P0 ;  /* 0x0000001100117207 */ /* 0x000fe40004000000 */
[----:B------:R-:W-:Y:S02]  /*1f00*/  SHF.R.U32.HI R22, RZ, R7, R22 ;  /* 0x00000007ff167219 */ /* 0x000fe40000011616 */
[----:B---3--:R-:W-:-:S02]  /*1f10*/  ISETP.NE.AND P1, PT, R18, 0x1, PT ;  /* 0x000000011200780c */ /* 0x008fc40003f25270 */
[----:B------:R-:W-:Y:S02]  /*1f20*/  SEL R5, R11, R16, !P0 ;  /* 0x000000100b057207 */ /* 0x000fe40004000000 */
[----:B------:R-:W-:Y:S02]  /*1f30*/  SEL R19, R9, R20, !P1 ;  /* 0x0000001409137207 */ /* 0x000fe40004800000 */
[----:B------:R-:W-:Y:S01]  /*1f40*/  SEL R7, R13, R22, !P1 ;  /* 0x000000160d077207 */ /* 0x000fe20004800000 */
[----:B----4-:R-:W-:-:S04]  /*1f50*/  IMAD.HI.U32 R20, R17, R2, RZ ;  /* 0x0000000211147227 */ /* 0x010fc800078e00ff */
[----:B------:R-:W-:Y:S01]  /*1f60*/  IMAD.HI.U32 R6, R19, R2, RZ ;  /* 0x0000000213067227 */ /* 0x000fe200078e00ff */
[----:B------:R-:W-:-:S04]  /*1f70*/  @P3 SHF.R.U32.HI R17, RZ, R3, R20 ;  /* 0x00000003ff113219 */ /* 0x000fc80000011614 */
        /* <DEDUP_REMOVED lines=8> */
[----:B------:R-:W-:-:S04]  /*2000*/  @!P0 IMAD.HI.U32 R16, R7, R2, RZ ;  /* 0x0000000207108227 */ /* 0x000fc800078e00ff */
[----:B------:R-:W-:Y:S01]  /*2010*/  IMAD.MOV R2, RZ, RZ, -R6 ;  /* 0x000000ffff027224 */ /* 0x000fe200078e0a06 */
[----:B------:R-:W-:-:S03]  /*2020*/  @!P0 SHF.R.U32.HI R16, RZ, R3, R16 ;  /* 0x00000003ff108219 */ /* 0x000fc60000011610 */
[----:B------:R-:W-:Y:S01]  /*2030*/  IMAD R2, R72, R2, R5 ;  /* 0x0000000248027224 */ /* 0x000fe200078e0205 */
[----:B------:R-:W-:Y:S02]  /*2040*/  @!P0 SEL R3, R7, R16, !P3 ;  /* 0x0000001007038207 */ /* 0x000fe40005800000 */
[----:B------:R-:W-:-:S03]  /*2050*/  IADD3 R16, PT, PT, -R5, RZ, RZ ;  /* 0x000000ff05107210 */ /* 0x000fc60007ffe1ff */
[--C-:B------:R-:W-:Y:S02]  /*2060*/  @!P0 IMAD.IADD R6, R6, 0x1, -R3.reuse ;  /* 0x0000000106068824 */ /* 0x100fe400078e0a03 */
[----:B------:R-:W-:Y:S01]  /*2070*/  @!P0 IMAD R3, R2, R19, R3 ;  /* 0x0000001302038224 */ /* 0x000fe200078e0203 */
[----:B------:R-:W-:Y:S01]  /*2080*/  IADD3 R2, PT, PT, -R7, RZ, RZ ;  /* 0x000000ff07027210 */ /* 0x000fe20007ffe1ff */
[----:B------:R-:W-:Y:S02]  /*2090*/  @!P0 IMAD R5, R72, R6, R7 ;  /* 0x0000000648058224 */ /* 0x000fe400078e0207 */
[----:B------:R-:W-:Y:S02]  /*20a0*/  IMAD R11, R4, R16, R11 ;  /* 0x00000010040b7224 */ /* 0x000fe400078e020b */
[----:B------:R-:W-:Y:S02]  /*20b0*/  @!P0 IMAD.MOV.U32 R7, RZ, RZ, R3 ;  /* 0x000000ffff078224 */ /* 0x000fe400078e0003 */
[----:B------:R-:W-:-:S02]  /*20c0*/  IMAD R2, R18, R2, R13 ;  /* 0x0000000212027224 */ /* 0x000fc400078e020d */
[----:B------:R-:W-:Y:S02]  /*20d0*/  IMAD R11, R5, R4, R11 ;  /* 0x00000004050b7224 */ /* 0x000fe400078e020b */
[----:B------:R-:W-:Y:S02]  /*20e0*/  IMAD R13, R7, R18, R2 ;  /* 0x00000012070d7224 */ /* 0x000fe400078e0202 */
.L_x_33:
[----:B------:R-:W1:Y:S02]  /*20f0*/  LDCU UR8, c[0x0][0xb30] ;  /* 0x00016600ff0877ac */ /* 0x000e640008000800 */
[----:B-1----:R-:W-:-:S09]  /*2100*/  UISETP.NE.AND UP0, UPT, UR8, 0x1, UPT ;  /* 0x000000010800788c */ /* 0x002fd2000bf05270 */
[----:B------:R-:W-:Y:S05]  /*2110*/  BRA.U UP0, `(.L_x_34) ;  /* 0x0000000100407547 */ /* 0x000fea000b800000 */
[----:B------:R-:W1:Y:S08]  /*2120*/  LDC.64 R4, c[0x0][0xb10] ;  /* 0x0002c400ff047b82 */ /* 0x000e700000000a00 */
[----:B------:R-:W2:Y:S08]  /*2130*/  LDC.64 R2, c[0x0][0xb18] ;  /* 0x0002c600ff027b82 */ /* 0x000eb00000000a00 */
[----:B------:R-:W3:Y:S08]  /*2140*/  LDC R6, c[0x0][0xb20] ;  /* 0x0002c800ff067b82 */ /* 0x000ef00000000800 */
[----:B------:R-:W4:Y:S01]  /*2150*/  LDC R16, c[0x0][0xb0c] ;  /* 0x0002c300ff107b82 */ /* 0x000f220000000800 */
[----:B-1----:R-:W-:-:S05]  /*2160*/  IMAD.HI.U32 R4, R13, R4, RZ ;  /* 0x000000040d047227 */ /* 0x002fca00078e00ff */
[----:B------:R-:W-:Y:S01]  /*2170*/  SHF.R.U32.HI R4, RZ, R5, R4 ;  /* 0x00000005ff047219 */ /* 0x000fe20000011604 */
[----:B--2---:R-:W-:Y:S01]  /*2180*/  IMAD.HI.U32 R3, R11, R3, RZ ;  /* 0x000000030b037227 */ /* 0x004fe200078e00ff */
[----:B------:R-:W-:-:S04]  /*2190*/  ISETP.NE.AND P0, PT, R2, 0x1, PT ;  /* 0x000000010200780c */ /* 0x000fc80003f05270 */
[----:B---3--:R-:W-:-:S04]  /*21a0*/  SHF.R.U32.HI R6, RZ, R6, R3 ;  /* 0x00000006ff067219 */ /* 0x008fc80000011603 */
[----:B------:R-:W-:Y:S02]  /*21b0*/  SEL R3, R11, R6, !P0 ;  /* 0x000000060b037207 */ /* 0x000fe40004000000 */
[----:B----4-:R-:W-:-:S04]  /*21c0*/  ISETP.NE.AND P1, PT, R16, 0x1, PT ;  /* 0x000000011000780c */ /* 0x010fc80003f25270 */
[----:B------:R-:W-:-:S05]  /*21d0*/  SEL R4, R13, R4, !P1 ;  /* 0x000000040d047207 */ /* 0x000fca0004800000 */
[----:B------:R-:W-:Y:S02]  /*21e0*/  IMAD.IADD R5, R3, 0x1, -R4 ;  /* 0x0000000103057824 */ /* 0x000fe400078e0a04 */
[----:B------:R-:W-:Y:S02]  /*21f0*/  IMAD.IADD R3, R4, 0x1, -R3 ;  /* 0x0000000104037824 */ /* 0x000fe400078e0a03 */
[----:B------:R-:W-:Y:S02]  /*2200*/  IMAD R13, R5, R16, R13 ;  /* 0x00000010050d7224 */ /* 0x000fe400078e020d */
[----:B------:R-:W-:-:S07]  /*2210*/  IMAD R11, R3, R2, R11 ;  /* 0x00000002030b7224 */ /* 0x000fce00078e020b */
.L_x_34:
[----:B------:R-:W-:Y:S01]  /*2220*/  VIADD R14, R14, 0x1 ;  /* 0x000000010e0e7836 */ /* 0x000fe20000000000 */
[----:B------:R-:W-:Y:S01]  /*2230*/  PLOP3.LUT P1, PT, PT, PT, PT, 0x80, 0x8 ;  /* 0x000000000008781c */ /* 0x000fe20003f2f070 */
[----:B------:R-:W-:Y:S02]  /*2240*/  IMAD.IADD R21, R13, 0x1, R152 ;  /* 0x000000010d157824 */ /* 0x000fe400078e0298 */
[----:B------:R-:W-:Y:S01]  /*2250*/  IMAD.IADD R20, R11, 0x1, R150 ;  /* 0x000000010b147824 */ /* 0x000fe200078e0296 */
[----:B------:R-:W-:-:S04]  /*2260*/  ISETP.NE.AND P0, PT, R14, 0x2, PT ;  /* 0x000000020e00780c */ /* 0x000fc80003f05270 */
[----:B------:R-:W-:Y:S02]  /*2270*/  SEL R3, RZ, 0x1, P0 ;  /* 0x00000001ff037807 */ /* 0x000fe40000000000 */
[----:B------:R-:W-:Y:S02]  /*2280*/  SEL R14, R14, RZ, P0 ;  /* 0x000000ff0e0e7207 */ /* 0x000fe40000000000 */
[----:B------:R-:W-:Y:S01]  /*2290*/  LOP3.LUT R12, R12, R3, RZ, 0x3c, !PT ;  /* 0x000000030c0c7212 */ /* 0x000fe200078e3cff */
[----:B------:R-:W-:Y:S06]  /*22a0*/  @P2 BRA `(.L_x_35) ;  /* 0xfffffff000a02947 */ /* 0x000fec000383ffff */
[----:B------:R-:W-:Y:S01]  /*22b0*/  UIADD3 UR4, UPT, UPT, UR4, 0x28, URZ ;  /* 0x0000002804047890 */ /* 0x000fe2000fffe0ff */
[----:B------:R-:W-:-:S03]  /*22c0*/  SHF.L.U32 R3, R15, 0x1f, RZ ;  /* 0x0000001f0f037819 */ /* 0x000fc600000006ff */
[----:B------:R-:W-:-:S09]  /*22d0*/  ULEA UR5, UR6, UR4, 0x3 ;  /* 0x0000000406057291 */ /* 0x000fd2000f8e18ff */
[----:B------:R-:W1:Y:S02]  /*22e0*/  SYNCS.PHASECHK.TRANS64.TRYWAIT P0, [UR5], R3 ;  /* 0x00000003ff0075a7 */ /* 0x000e640008001105 */
[----:B-1----:R-:W-:Y:S05]  /*22f0*/  @!P0 BRA `(.L_x_36) ;  /* 0x0000006000808947 */ /* 0x002fea0003800000 */
.L_x_111:
[----:B------:R-:W-:-:S04]  /*2300*/  UIADD3 UR6, UPT, UPT, UR6, 0x1, URZ ;  /* 0x0000000106067890 */ /* 0x000fc8000fffe0ff */
[----:B------:R-:W-:-:S04]  /*2310*/  UISETP.NE.AND UP0, UPT, UR6, 0x5, UPT ;  /* 0x000000050600788c */ /* 0x000fc8000bf05270 */
[----:B------:R-:W-:Y:S02]  /*2320*/  USEL UR7, URZ, 0x1, UP0 ;  /* 0x00000001ff077887 */ /* 0x000fe40008000000 */
[----:B------:R-:W-:-:S04]  /*2330*/  USEL UR6, UR6, URZ, UP0 ;  /* 0x000000ff06067287 */ /* 0x000fc80008000000 */
[----:B------:R-:W-:Y:S01]  /*2340*/  ULEA UR5, UR6, UR4, 0x3 ;  /* 0x0000000406057291 */ /* 0x000fe2000f8e18ff */
[----:B------:R-:W-:-:S04]  /*2350*/  LOP3.LUT R2, R15, UR7, RZ, 0x3c, !PT ;  /* 0x000000070f027c12 */ /* 0x000fc8000f8e3cff */
[----:B-1----:R-:W-:-:S04]  /*2360*/  SHF.L.U32 R3, R2, 0x1f, RZ ;  /* 0x0000001f02037819 */ /* 0x002fc800000006ff */
[----:B------:R-:W1:Y:S02]  /*2370*/  SYNCS.PHASECHK.TRANS64.TRYWAIT P0, [UR5], R3 ;  /* 0x00000003ff0075a7 */ /* 0x000e640008001105 */
[----:B-1----:R-:W-:Y:S05]  /*2380*/  @!P0 BRA `(.L_x_37) ;  /* 0x0000006000748947 */ /* 0x002fea0003800000 */
.L_x_113:
        /* <DEDUP_REMOVED lines=9> */
.L_x_115:
        /* <DEDUP_REMOVED lines=9> */
.L_x_117:
[----:B------:R-:W-:-:S04]  /*24b0*/  UIADD3 UR6, UPT, UPT, UR6, 0x1, URZ ;  /* 0x0000000106067890 */ /* 0x000fc8000fffe0ff */
[----:B------:R-:W-:-:S04]  /*24c0*/  UISETP.NE.AND UP0, UPT, UR6, 0x5, UPT ;  /* 0x000000050600788c */ /* 0x000fc8000bf05270 */
[----:B------:R-:W-:Y:S02]  /*24d0*/  USEL UR5, URZ, 0x1, UP0 ;  /* 0x00000001ff057887 */ /* 0x000fe40008000000 */
[----:B------:R-:W-:-:S04]  /*24e0*/  USEL UR6, UR6, URZ, UP0 ;  /* 0x000000ff06067287 */ /* 0x000fc80008000000 */
[----:B------:R-:W-:Y:S01]  /*24f0*/  ULEA UR6, UR6, UR4, 0x3 ;  /* 0x0000000406067291 */ /* 0x000fe2000f8e18ff */
[----:B-1----:R-:W-:-:S04]  /*2500*/  LOP3.LUT R3, R2, UR5, RZ, 0x3c, !PT ;  /* 0x0000000502037c12 */ /* 0x002fc8000f8e3cff */
[----:B------:R-:W-:Y:S01]  /*2510*/  SHF.L.U32 R3, R3, 0x1f, RZ ;  /* 0x0000001f03037819 */ /* 0x000fe200000006ff */
[----:B----4-:R-:W-:-:S07]  /*2520*/  IMAD.U32 R0, RZ, RZ, UR6 ;  /* 0x00000006ff007e24 */ /* 0x010fce000f8e00ff */
.L_x_40:
[----:B-1----:R1:W2:Y:S02]  /*2530*/  SYNCS.PHASECHK.TRANS64.TRYWAIT P0, [R0+URZ], R3 ;  /* 0x00000003000075a7 */ /* 0x0022a400080011ff */
[----:B--2---:R-:W-:Y:S05]  /*2540*/  @!P0 NANOSLEEP.SYNCS 0x989680 ;  /* 0x009896800000895d */ /* 0x004fea0003900000 */
[----:B------:R-:W2:Y:S02]  /*2550*/  @!P0 SYNCS.PHASECHK.TRANS64 P0, [R0+URZ], R3 ;  /* 0x00000003000085a7 */ /* 0x000ea400080010ff */
[----:B--2---:R-:W-:Y:S05]  /*2560*/  @P0 EXIT ;  /* 0x000000000000094d */ /* 0x004fea0003800000 */
[----:B------:R-:W-:Y:S05]  /*2570*/  BRA `(.L_x_40) ;  /* 0xfffffffc00ec7947 */ /* 0x000fea000383ffff */
.L_x_17:
[----:B------:R-:W-:-:S04]  /*2580*/  UISETP.NE.AND UP1, UPT, UR37, URZ, UPT ;  /* 0x000000ff2500728c */ /* 0x000fc8000bf25270 */
[----:B------:R-:W-:-:S09]  /*2590*/  UISETP.NE.OR UP1, UPT, UR8, 0x1, UP1 ;  /* 0x000000010800788c */ /* 0x000fd20008f25670 */
[----:B------:R-:W-:Y:S05]  /*25a0*/  BRA.U UP1, `(.L_x_41) ;  /* 0x0000000501487547 */ /* 0x000fea000b800000 */
[----:B------:R-:W-:Y:S01]  /*25b0*/  ISETP.NE.AND P2, PT, R2, RZ, PT ;  /* 0x000000ff0200720c */ /* 0x000fe20003f45270 */
[----:B------:R-:W-:Y:S01]  /*25c0*/  IMAD.MOV.U32 R12, RZ, RZ, 0x1 ;  /* 0x00000001ff0c7424 */ /* 0x000fe200078e00ff */
[----:B------:R-:W-:Y:S02]  /*25d0*/  CS2R R10, SRZ ;  /* 0x00000000000a7805 */ /* 0x000fe4000001ff00 */
[----:B------:R-:W-:Y:S01]  /*25e0*/  CS2R R8, SRZ ;  /* 0x0000000000087805 */ /* 0x000fe2000001ff00 */
[----:B------:R-:W-:Y:S01]  /*25f0*/  UMOV UR4, 0x400 ;  /* 0x0000040000047882 */ /* 0x000fe20000000000 */
[----:B------:R-:W-:Y:S01]  /*2600*/  UMOV UR6, URZ ;  /* 0x000000ff00067c82 */ /* 0x000fe20008000000 */
[----:B------:R-:W-:-:S12]  /*2610*/  ULEA UR37, UR37, UR4, 0x18 ;  /* 0x0000000425257291 */ /* 0x000fd8000f8ec0ff */
.L_x_45:
[----:B------:R-:W-:Y:S02]  /*2620*/  LEA R0, R8, UR37, 0x3 ;  /* 0x0000002508007c11 */ /* 0x000fe4000f8e18ff */
[----:B------:R-:W-:-:S03]  /*2630*/  SHF.L.U32 R5, R9, 0x1f, RZ ;  /* 0x0000001f09057819 */ /* 0x000fc600000006ff */
[----:B------:R-:W-:Y:S01]  /*2640*/  VIADD R4, R0, 0xf0 ;  /* 0x000000f000047836 */ /* 0x000fe20000000000 */
[----:B------:R-:W1:Y:S02]  /*2650*/  SYNCS.PHASECHK.TRANS64.TRYWAIT P0, [R0+URZ+0xe0], R5 ;  /* 0x0000e005000075a7 */ /* 0x000e6400080011ff */
[----:B-1----:R-:W-:Y:S05]  /*2660*/  @!P0 BRA `(.L_x_42) ;  /* 0x0000006000048947 */ /* 0x002fea0003800000 */
.L_x_118:
[----:B------:R-:W-:Y:S01]  /*2670*/  ULEA UR5, UR6, UR37, 0x3 ;  /* 0x0000002506057291 */ /* 0x000fe2000f8e18ff */
[----:B------:R-:W-:Y:S02]  /*2680*/  PRMT R4, RZ, 0x654, R4 ;  /* 0x00000654ff047816 */ /* 0x000fe40000000004 */
[----:B-1----:R-:W-:Y:S01]  /*2690*/  SHF.L.U32 R5, R12, 0x1f, RZ ;  /* 0x0000001f0c057819 */ /* 0x002fe200000006ff */
[----:B------:R-:W-:Y:S01]  /*26a0*/  UIADD3 UR4, UPT, UPT, UR5, 0x80, URZ ;  /* 0x0000008005047890 */ /* 0x000fe2000fffe0ff */
[----:B------:R1:W-:Y:S05]  /*26b0*/  SYNCS.ARRIVE.TRANS64.RED.A1T0 RZ, [R4+URZ], RZ ;  /* 0x000000ff04ff79a7 */ /* 0x0003ea00081004ff */
[----:B------:R-:W-:Y:S01]  /*26c0*/  IMAD.U32 R7, RZ, RZ, UR4 ;  /* 0x00000004ff077e24 */ /* 0x000fe2000f8e00ff */
[----:B------:R-:W2:Y:S04]  /*26d0*/  SYNCS.PHASECHK.TRANS64.TRYWAIT P0, [UR5+0x90], R5 ;  /* 0x00009005ff0075a7 */ /* 0x000ea80008001105 */
[----:B------:R-:W-:Y:S01]  /*26e0*/  PRMT R6, R2, 0x654, R7 ;  /* 0x0000065402067816 */ /* 0x000fe20000000007 */
[----:B-1----:R-:W-:Y:S01]  /*26f0*/  @!P2 IMAD.MOV.U32 R4, RZ, RZ, 0x10 ;  /* 0x00000010ff04a424 */ /* 0x002fe200078e00ff */
[----:B--2---:R-:W-:Y:S06]  /*2700*/  @!P0 BRA `(.L_x_43) ;  /* 0x0000005c00f08947 */ /* 0x004fec0003800000 */
.L_x_120:
[----:B------:R-:W-:Y:S01]  /*2710*/  ULEA UR4, UR6, UR37, 0x4 ;  /* 0x0000002506047291 */ /* 0x000fe2000f8e20ff */
[----:B------:R-:W-:Y:S01]  /*2720*/  SEL R3, R6, R3, !P2 ;  /* 0x0000000306037207 */ /* 0x000fe20005000000 */
[----:B------:R-:W-:Y:S01]  /*2730*/  UIADD3 UR5, UPT, UPT, UR5, 0x80, URZ ;  /* 0x0000008005057890 */ /* 0x000fe2000fffe0ff */
[----:B-1----:R-:W-:Y:S01]  /*2740*/  LEA R0, R11, UR37, 0x3 ;  /* 0x000000250b007c11 */ /* 0x002fe2000f8e18ff */
[----:B------:R-:W-:Y:S01]  /*2750*/  UIADD3 UR4, UPT, UPT, UR4, 0x110, URZ ;  /* 0x0000011004047890 */ /* 0x000fe2000fffe0ff */
[----:B------:R-:W-:Y:S01]  /*2760*/  SHF.L.U32 R5, R10, 0x1f, RZ ;  /* 0x0000001f0a057819 */ /* 0x000fe200000006ff */
[----:B------:R1:W-:Y:S01]  /*2770*/  @!P2 SYNCS.ARRIVE.TRANS64.RED RZ, [R3+URZ], R4 ;  /* 0x0000000403ffa9a7 */ /* 0x0003e200080004ff */
[----:B------:R-:W-:Y:S01]  /*2780*/  UIADD3 UR6, UPT, UPT, UR6, 0x1, URZ ;  /* 0x0000000106067890 */ /* 0x000fe2000fffe0ff */
[----:B------:R-:W-:-:S03]  /*2790*/  VIADD R8, R8, 0x1 ;  /* 0x0000000108087836 */ /* 0x000fc60000000000 */
[----:B------:R-:W-:Y:S02]  /*27a0*/  UISETP.NE.AND UP0, UPT, UR6, 0x2, UPT ;  /* 0x000000020600788c */ /* 0x000fe4000bf05270 */
[----:B------:R-:W-:Y:S06]  /*27b0*/  UGETNEXTWORKID.BROADCAST [UR4], [UR5] ;  /* 0x00000000040073ca */ /* 0x000fec0008000100 */
[----:B------:R-:W-:Y:S01]  /*27c0*/  USEL UR4, URZ, 0x1, UP0 ;  /* 0x00000001ff047887 */ /* 0x000fe20008000000 */
[----:B------:R-:W-:Y:S01]  /*27d0*/  ISETP.NE.AND P0, PT, R8, 0x2, PT ;  /* 0x000000020800780c */ /* 0x000fe20003f05270 */
[----:B------:R-:W-:Y:S01]  /*27e0*/  USEL UR6, UR6, URZ, UP0 ;  /* 0x000000ff06067287 */ /* 0x000fe20008000000 */
[----:B------:R-:W2:Y:S03]  /*27f0*/  SYNCS.PHASECHK.TRANS64.TRYWAIT P1, [R0+URZ+0x80], R5 ;  /* 0x00008005000075a7 */ /* 0x000ea600080211ff */
[----:B------:R-:W-:Y:S01]  /*2800*/  LOP3.LUT R12, R12, UR4, RZ, 0x3c, !PT ;  /* 0x000000040c0c7c12 */ /* 0x000fe2000f8e3cff */
[----:B-12---:R-:W-:Y:S07]  /*2810*/  @!P1 BRA `(.L_x_44) ;  /* 0x0000005c00c49947 */ /* 0x006fee0003800000 */
.L_x_121:
[C---:B------:R-:W-:Y:S01]  /*2820*/  LEA R4, R11.reuse, UR37, 0x4 ;  /* 0x000000250b047c11 */ /* 0x040fe2000f8e20ff */
[----:B-1----:R-:W-:Y:S01]  /*2830*/  VIADD R0, R0, 0x90 ;  /* 0x0000009000007836 */ /* 0x002fe20000000000 */
[----:B------:R-:W-:Y:S01]  /*2840*/  SEL R8, R8, RZ, P0 ;  /* 0x000000ff08087207 */ /* 0x000fe20000000000 */
[----:B------:R-:W-:-:S03]  /*2850*/  VIADD R11, R11, 0x1 ;  /* 0x000000010b0b7836 */ /* 0x000fc60000000000 */
[----:B------:R-:W1:Y:S01]  /*2860*/  LDS.128 R4, [R4+0x110] ;  /* 0x0001100004047984 */ /* 0x000e620000000c00 */
[----:B------:R-:W-:Y:S02]  /*2870*/  PRMT R0, RZ, 0x654, R0 ;  /* 0x00000654ff007816 */ /* 0x000fe40000000000 */
[C---:B------:R-:W-:Y:S01]  /*2880*/  ISETP.NE.AND P1, PT, R11.reuse, 0x2, PT ;  /* 0x000000020b00780c */ /* 0x040fe20003f25270 */
[----:B------:R-:W-:Y:S01]  /*2890*/  @!PT LDS RZ, [RZ] ;  /* 0x00000000fffff984 */ /* 0x000fe20000000800 */
[----:B------:R-:W-:Y:S01]  /*28a0*/  @!PT LDS RZ, [RZ] ;  /* 0x00000000fffff984 */ /* 0x000fe20000000800 */
[----:B------:R-:W-:Y:S01]  /*28b0*/  @!PT LDS RZ, [RZ] ;  /* 0x00000000fffff984 */ /* 0x000fe20000000800 */
[----:B------:R-:W-:Y:S01]  /*28c0*/  @!PT LDS RZ, [RZ] ;  /* 0x00000000fffff984 */ /* 0x000fe20000000800 */
[----:B------:R2:W-:Y:S06]  /*28d0*/  MEMBAR.ALL.CTA ;  /* 0x0000000000007992 */ /* 0x0005ec0000008000 */
[----:B--2---:R-:W2:Y:S01]  /*28e0*/  FENCE.VIEW.ASYNC.S ;  /* 0x00000000000073c6 */ /* 0x004ea20000000000 */
[----:B------:R-:W-:Y:S01]  /*28f0*/  SEL R11, R11, RZ, P1 ;  /* 0x000000ff0b0b7207 */ /* 0x000fe20000800000 */
[----:B--2---:R2:W-:Y:S01]  /*2900*/  SYNCS.ARRIVE.TRANS64.RED.A1T0 RZ, [R0+URZ], RZ ;  /* 0x000000ff00ff79a7 */ /* 0x0045e200081004ff */
[----:B-1----:R-:W-:-:S02]  /*2910*/  LOP3.LUT P3, RZ, R6, 0x1, RZ, 0xc0, !PT ;  /* 0x0000000106ff7812 */ /* 0x002fc4000786c0ff */
[----:B------:R-:W-:-:S04]  /*2920*/  SEL R5, RZ, 0x1, P1 ;  /* 0x00000001ff057807 */ /* 0x000fc80000800000 */
[----:B------:R-:W-:Y:S02]  /*2930*/  LOP3.LUT R10, R10, R5, RZ, 0x3c, !PT ;  /* 0x000000050a0a7212 */ /* 0x000fe400078e3cff */
[----:B--2---:R-:W-:-:S04]  /*2940*/  SEL R0, RZ, 0x1, P0 ;  /* 0x00000001ff007807 */ /* 0x004fc80000000000 */
[----:B------:R-:W-:Y:S01]  /*2950*/  LOP3.LUT R9, R9, R0, RZ, 0x3c, !PT ;  /* 0x0000000009097212 */ /* 0x000fe200078e3cff */
[----:B------:R-:W-:Y:S06]  /*2960*/  @P3 BRA `(.L_x_45) ;  /* 0xfffffffc002c3947 */ /* 0x000fec000383ffff */
[----:B------:R-:W-:Y:S01]  /*2970*/  ULEA UR5, UR6, UR37, 0x3 ;  /* 0x0000002506057291 */ /* 0x000fe2000f8e18ff */
[----:B------:R-:W-:-:S08]  /*2980*/  SHF.L.U32 R3, R12, 0x1f, RZ ;  /* 0x0000001f0c037819 */ /* 0x000fd000000006ff */
[----:B------:R-:W1:Y:S02]  /*2990*/  SYNCS.PHASECHK.TRANS64 P0, [UR5+0x90], R3 ;  /* 0x00009003ff0075a7 */ /* 0x000e640008001005 */
[----:B-1----:R-:W-:Y:S05]  /*29a0*/  @P0 BRA `(.L_x_46) ;  /* 0x0000000000080947 */ /* 0x002fea0003800000 */
[----:B------:R-:W1:Y:S02]  /*29b0*/  SYNCS.PHASECHK.TRANS64.TRYWAIT P0, [UR5+0x90], R3 ;  /* 0x00009003ff0075a7 */ /* 0x000e640008001105 */
[----:B-1----:R-:W-:Y:S05]  /*29c0*/  @!P0 BRA `(.L_x_47) ;  /* 0x0000005c006c8947 */ /* 0x002fea0003800000 */
.L_x_46:
[----:B------:R-:W-:-:S04]  /*29d0*/  UIADD3 UR4, UPT, UPT, UR6, 0x1, URZ ;  /* 0x0000000106047890 */ /* 0x000fc8000fffe0ff */
[----:B------:R-:W-:-:S04]  /*29e0*/  UISETP.NE.AND UP0, UPT, UR4, 0x2, UPT ;  /* 0x000000020400788c */ /* 0x000fc8000bf05270 */
[----:B------:R-:W-:Y:S02]  /*29f0*/  USEL UR7, URZ, 0x1, UP0 ;  /* 0x00000001ff077887 */ /* 0x000fe40008000000 */
[----:B------:R-:W-:-:S04]  /*2a00*/  USEL UR4, UR4, URZ, UP0 ;  /* 0x000000ff04047287 */ /* 0x000fc80008000000 */
[----:B------:R-:W-:Y:S01]  /*2a10*/  ULEA UR4, UR4, UR37, 0x3 ;  /* 0x0000002504047291 */ /* 0x000fe2000f8e18ff */
[----:B-1----:R-:W-:-:S04]  /*2a20*/  LOP3.LUT R3, R12, UR7, RZ, 0x3c, !PT ;  /* 0x000000070c037c12 */ /* 0x002fc8000f8e3cff */
[----:B------:R-:W-:-:S04]  /*2a30*/  SHF.L.U32 R0, R3, 0x1f, RZ ;  /* 0x0000001f03007819 */ /* 0x000fc800000006ff */
[----:B------:R-:W1:Y:S02]  /*2a40*/  SYNCS.PHASECHK.TRANS64 P0, [UR4+0x90], R0 ;  /* 0x00009000ff0075a7 */ /* 0x000e640008001004 */
[----:B-1----:R-:W-:Y:S05]  /*2a50*/  @P0 EXIT ;  /* 0x000000000000094d */ /* 0x002fea0003800000 */
[----:B------:R-:W-:Y:S02]  /*2a60*/  SHF.L.U32 R3, R3, 0x1f, RZ ;  /* 0x0000001f03037819 */ /* 0x000fe400000006ff */
[----:B------:R-:W-:-:S07]  /*2a70*/  MOV R0, UR4 ;  /* 0x0000000400007c02 */ /* 0x000fce0008000f00 */
.L_x_48:
[----:B-1----:R1:W2:Y:S02]  /*2a80*/  SYNCS.PHASECHK.TRANS64.TRYWAIT P0, [R0+URZ+0x90], R3 ;  /* 0x00009003000075a7 */ /* 0x0022a400080011ff */
[----:B--2---:R-:W-:Y:S05]  /*2a90*/  @!P0 NANOSLEEP.SYNCS 0x989680 ;  /* 0x009896800000895d */ /* 0x004fea0003900000 */
[----:B------:R-:W2:Y:S02]  /*2aa0*/  @!P0 SYNCS.PHASECHK.TRANS64 P0, [R0+URZ+0x90], R3 ;  /* 0x00009003000085a7 */ /* 0x000ea400080010ff */
[----:B--2---:R-:W-:Y:S05]  /*2ab0*/  @P0 EXIT ;  /* 0x000000000000094d */ /* 0x004fea0003800000 */
[----:B------:R-:W-:Y:S05]  /*2ac0*/  BRA `(.L_x_48) ;  /* 0xfffffffc00ec7947 */ /* 0x000fea000383ffff */
.L_x_41:
[----:B------:R-:W-:-:S09]  /*2ad0*/  UISETP.NE.AND UP1, UPT, UR8, URZ, UPT ;  /* 0x000000ff0800728c */ /* 0x000fd2000bf25270 */
[----:B------:R-:W-:Y:S05]  /*2ae0*/  BRA.U UP1, `(.L_x_49) ;  /* 0x0000000d01b47547 */ /* 0x000fea000b800000 */
[----:B------:R-:W-:Y:S01]  /*2af0*/  UMOV UR4, 0x40 ;  /* 0x0000004000047882 */ /* 0x000fe20000000000 */
[----:B------:R-:W-:Y:S01]  /*2b00*/  NOP ;  /* 0x0000000000007918 */ /* 0x000fe20000000000 */
[----:B------:R-:W-:Y:S01]  /*2b10*/  ULEA UR4, UR37, UR4, 0x18 ;  /* 0x0000000425047291 */ /* 0x000fe2000f8ec0ff */
[----:B------:R-:W-:Y:S02]  /*2b20*/  UMOV UR5, 0x400 ;  /* 0x0000040000057882 */ /* 0x000fe40000000000 */
[----:B------:R-:W-:-:S06]  /*2b30*/  ULEA UR37, UR37, UR5, 0x18 ;  /* 0x0000000525257291 */ /* 0x000fcc000f8ec0ff */
[----:B------:R-:W1:Y:S02]  /*2b40*/  LDS.U8 R0, [UR4+0x1c] ;  /* 0x00001c04ff007984 */ /* 0x000e640008000000 */
[----:B-1----:R-:W-:-:S13]  /*2b50*/  ISETP.NE.AND P0, PT, R0, RZ, PT ;  /* 0x000000ff0000720c */ /* 0x002fda0003f05270 */
[----:B------:R-:W-:Y:S05]  /*2b60*/  @P0 BRA `(.L_x_50) ;  /* 0x0000000000580947 */ /* 0x000fea0003800000 */
[----:B------:R-:W-:-:S13]  /*2b70*/  ELECT P0, URZ, PT ;  /* 0x0000000000ff782f */ /* 0x000fda0003800000 */
[----:B------:R-:W-:Y:S05]  /*2b80*/  @!P0 BRA `(.L_x_51) ;  /* 0x0000000000608947 */ /* 0x000fea0003800000 */
[----:B------:R-:W-:Y:S01]  /*2b90*/  UMOV UR5, 0x10 ;  /* 0x0000001000057882 */ /* 0x000fe20000000000 */
[----:B------:R-:W-:Y:S01]  /*2ba0*/  HFMA2 R0, -RZ, RZ, 0, 5.9604644775390625e-08 ;  /* 0x00000001ff007431 */ /* 0x000fe200000001ff */
[----:B------:R-:W-:-:S03]  /*2bb0*/  MOV R2, 0xffff ;  /* 0x0000ffff00027802 */ /* 0x000fc60000000f00 */
[----:B------:R-:W-:Y:S04]  /*2bc0*/  DEPBAR.LE SB1, 0x36 ;  /* 0x00009d800000791a */ /* 0x000fe80000000000 */
[----:B------:R-:W1:Y:S02]  /*2bd0*/  UTCATOMSWS.FIND_AND_SET.ALIGN UP0, UR5, UR5 ;  /* 0x00000005000575e3 */ /* 0x000e640008000800 */
[----:B-1----:R-:W-:Y:S01]  /*2be0*/  MOV R3, UR5 ;  /* 0x0000000500037c02 */ /* 0x002fe20008000f00 */
[----:B------:R-:W-:Y:S06]  /*2bf0*/  BRA.U UP0, `(.L_x_52) ;  /* 0x0000000100187547 */ /* 0x000fec000b800000 */
.L_x_53:
[----:B------:R-:W-:Y:S05]  /*2c00*/  NANOSLEEP 0x64 ;  /* 0x000000640000795d */ /* 0x000fea0003800000 */
[----:B------:R-:W-:-:S05]  /*2c10*/  UMOV UR5, 0x10 ;  /* 0x0000001000057882 */ /* 0x000fca0000000000 */
[----:B------:R-:W-:Y:S04]  /*2c20*/  DEPBAR.LE SB1, 0x36 ;  /* 0x00009d800000791a */ /* 0x000fe80000000000 */
[----:B------:R-:W1:Y:S02]  /*2c30*/  UTCATOMSWS.FIND_AND_SET.ALIGN UP0, UR5, UR5 ;  /* 0x00000005000575e3 */ /* 0x000e640008000800 */
[----:B-1----:R-:W-:Y:S01]  /*2c40*/  MOV R3, UR5 ;  /* 0x0000000500037c02 */ /* 0x002fe20008000f00 */
[----:B------:R-:W-:Y:S05]  /*2c50*/  BRA.U !UP0, `(.L_x_53) ;  /* 0xfffffffd08e87547 */ /* 0x000fea000b83ffff */
.L_x_52:
[-C--:B------:R-:W-:Y:S02]  /*2c60*/  SHF.L.U32 R2, R2, R3.reuse, RZ ;  /* 0x0000000302027219 */ /* 0x080fe400000006ff */
[----:B------:R-:W-:Y:S01]  /*2c70*/  SHF.L.U32 R0, R0, R3, RZ ;  /* 0x0000000300007219 */ /* 0x000fe200000006ff */
[----:B------:R-:W-:Y:S02]  /*2c80*/  IMAD.SHL.U32 R3, R3, 0x20, RZ ;  /* 0x0000002003037824 */ /* 0x000fe400078e00ff */
[----:B------:R1:W-:Y:S04]  /*2c90*/  ATOMS.OR RZ, [UR4+0x14], R2 ;  /* 0x00001402ffff798c */ /* 0x0003e8000b000004 */
[----:B------:R1:W-:Y:S04]  /*2ca0*/  ATOMS.OR RZ, [UR4+0x18], R0 ;  /* 0x00001800ffff798c */ /* 0x0003e8000b000004 */
[----:B------:R1:W-:Y:S01]  /*2cb0*/  STS [UR37+0x130], R3 ;  /* 0x00013003ff007988 */ /* 0x0003e20008000825 */
[----:B------:R-:W-:Y:S05]  /*2cc0*/  BRA `(.L_x_51) ;  /* 0x0000000000107947 */ /* 0x000fea0003800000 */
.L_x_50:
[----:B------:R-:W-:Y:S02]  /*2cd0*/  MOV R0, 0xffffffff ;  /* 0xffffffff00007802 */ /* 0x000fe40000000f00 */
[----:B------:R-:W-:-:S03]  /*2ce0*/  MOV R2, 0x2d10 ;  /* 0x00002d1000027802 */ /* 0x000fc60000000f00 */
[----:B------:R1:W-:Y:S04]  /*2cf0*/  STS [UR37+0x130], R0 ;  /* 0x00013000ff007988 */ /* 0x0003e80008000825 */
[----:B-1-3-5:R-:W-:Y:S05]  /*2d00*/  CALL.REL.NOINC `($__internal_1_$__cuda_sm10x_tcgen05_guardrail_trap_phase_invalid_during_alloc) ;  /* 0x0000006000287944 */ /* 0x02afea0003c00000 */
.L_x_51:
[----:B------:R-:W-:Y:S05]  /*2d10*/  WARPSYNC.ALL ;  /* 0x0000000000007948 */ /* 0x000fea0003800000 */
[----:B------:R-:W2:Y:S01]  /*2d20*/  S2UR UR5, SR_CgaCtaId ;  /* 0x00000000000579c3 */ /* 0x000ea20000008800 */
[----:B------:R-:W-:Y:S01]  /*2d30*/  UMOV UR4, 0x400 ;  /* 0x0000040000047882 */ /* 0x000fe20000000000 */
[----:B------:R-:W-:-:S06]  /*2d40*/  NOP ;  /* 0x0000000000007918 */ /* 0x000fcc0000000000 */
[----:B------:R-:W-:Y:S06]  /*2d50*/  BAR.ARV 0x6, 0xa0 ;  /* 0x0182800000007b1d */ /* 0x000fec0000002000 */
[----:B------:R-:W4:Y:S01]  /*2d60*/  LDCU UR7, c[0x0][0x38c] ;  /* 0x00007180ff0777ac */ /* 0x000f220008000800 */
[----:B------:R-:W-:Y:S01]  /*2d70*/  IMAD.MOV.U32 R11, RZ, RZ, 0x1 ;  /* 0x00000001ff0b7424 */ /* 0x000fe200078e00ff */
[----:B------:R-:W-:Y:S01]  /*2d80*/  CS2R R8, SRZ ;  /* 0x0000000000087805 */ /* 0x000fe2000001ff00 */
[----:B------:R-:W-:Y:S01]  /*2d90*/  IMAD.MOV.U32 R10, RZ, RZ, RZ ;  /* 0x000000ffff0a7224 */ /* 0x000fe200078e00ff */
[----:B------:R-:W3:Y:S01]  /*2da0*/  LDCU UR6, c[0x0][0x38c] ;  /* 0x00007180ff0677ac */ /* 0x000ee20008000800 */
[----:B------:R-:W-:Y:S01]  /*2db0*/  UMOV UR15, URZ ;  /* 0x000000ff000f7c82 */ /* 0x000fe20008000000 */
[----:B------:R-:W-:Y:S01]  /*2dc0*/  UMOV UR14, URZ ;  /* 0x000000ff000e7c82 */ /* 0x000fe20008000000 */
[----:B--2---:R-:W-:Y:S01]  /*2dd0*/  ULEA UR5, UR5, UR4, 0x18 ;  /* 0x0000000405057291 */ /* 0x004fe2000f8ec0ff */
[----:B------:R-:W-:Y:S01]  /*2de0*/  UMOV UR24, 0x0 ;  /* 0x0000000000187882 */ /* 0x000fe20000000000 */
[----:B------:R-:W-:-:S02]  /*2df0*/  UMOV UR25, 0x82004a0 ;  /* 0x082004a000197882 */ /* 0x000fc40000000000 */
[----:B------:R-:W-:Y:S02]  /*2e00*/  UIADD3 UR10, UPT, UPT, UR5, 0x8400, URZ ;  /* 0x00008400050a7890 */ /* 0x000fe4000fffe0ff */
[----:B------:R-:W-:Y:S02]  /*2e10*/  UIADD3 UR11, UPT, UPT, UR5, 0x1c400, URZ ;  /* 0x0001c400050b7890 */ /* 0x000fe4000fffe0ff */
[----:B----4-:R-:W-:Y:S01]  /*2e20*/  UIADD3 UR7, UPT, UPT, UR7, 0x7f, URZ ;  /* 0x0000007f07077890 */ /* 0x010fe2000fffe0ff */
[----:B-1----:R-:W1:Y:S01]  /*2e30*/  LDS R0, [UR5+0x130] ;  /* 0x00013005ff007984 */ /* 0x002e620008000800 */
[----:B------:R-:W-:Y:S02]  /*2e40*/  USHF.R.U32.HI UR10, URZ, 0x4, UR10 ;  /* 0x00000004ff0a7899 */ /* 0x000fe4000801160a */
[----:B------:R-:W-:Y:S02]  /*2e50*/  USHF.R.S32.HI UR4, URZ, 0x1f, UR7 ;  /* 0x0000001fff047899 */ /* 0x000fe40008011407 */
[----:B------:R-:W-:-:S02]  /*2e60*/  USHF.R.U32.HI UR11, URZ, 0x4, UR11 ;  /* 0x00000004ff0b7899 */ /* 0x000fc4000801160b */
[----:B------:R-:W-:Y:S02]  /*2e70*/  ULEA.HI UR4, UR4, UR7, URZ, 0x7 ;  /* 0x0000000704047291 */ /* 0x000fe4000f8f38ff */
[----:B------:R-:W-:Y:S02]  /*2e80*/  ULOP3.LUT UR10, UR10, 0x3fff, URZ, 0xc0, !UPT ;  /* 0x00003fff0a0a7892 */ /* 0x000fe4000f8ec0ff */
[----:B------:R-:W-:Y:S02]  /*2e90*/  USHF.R.S32.HI UR4, URZ, 0x7, UR4 ;  /* 0x00000007ff047899 */ /* 0x000fe40008011404 */
[----:B------:R-:W-:Y:S02]  /*2ea0*/  ULOP3.LUT UR11, UR11, 0x3fff, URZ, 0xc0, !UPT ;  /* 0x00003fff0b0b7892 */ /* 0x000fe4000f8ec0ff */
[----:B------:R-:W-:Y:S01]  /*2eb0*/  UISETP.LT.AND UP0, UPT, UR4, 0x1, UPT ;  /* 0x000000010400788c */ /* 0x000fe2000bf01270 */
[----:B------:R-:W-:Y:S01]  /*2ec0*/  UMOV UR22, 0x0 ;  /* 0x0000000000167882 */ /* 0x000fe20000000000 */
[----:B------:R-:W-:-:S02]  /*2ed0*/  UMOV UR23, 0x82004a0 ;  /* 0x082004a000177882 */ /* 0x000fc40000000000 */
[----:B------:R-:W-:Y:S02]  /*2ee0*/  USEL UR9, UR4, 0x1, !UP0 ;  /* 0x0000000104097887 */ /* 0x000fe4000c000000 */
[----:B------:R-:W-:Y:S02]  /*2ef0*/  ULOP3.LUT UR10, UR10, 0x10000, URZ, 0xfc, !UPT ;  /* 0x000100000a0a7892 */ /* 0x000fe4000f8efcff */
[----:B------:R-:W-:Y:S02]  /*2f00*/  ULOP3.LUT UR11, UR11, 0x10000, URZ, 0xfc, !UPT ;  /* 0x000100000b0b7892 */ /* 0x000fe4000f8efcff */
[----:B------:R-:W-:Y:S02]  /*2f10*/  UIADD3 UR9, UPT, UPT, -UR9, URZ, URZ ;  /* 0x000000ff09097290 */ /* 0x000fe4000fffe1ff */
[----:B---3--:R-:W-:Y:S01]  /*2f20*/  UISETP.GE.AND UP3, UPT, UR6, 0x1, UPT ;  /* 0x000000010600788c */ /* 0x008fe2000bf66270 */
[----:B------:R-:W-:Y:S01]  /*2f30*/  UMOV UR20, 0x0 ;  /* 0x0000000000147882 */ /* 0x000fe20000000000 */
[----:B------:R-:W-:Y:S01]  /*2f40*/  UMOV UR21, 0x82004a0 ;  /* 0x082004a000157882 */ /* 0x000fe20000000000 */
[----:B------:R-:W-:Y:S01]  /*2f50*/  UMOV UR18, 0x0 ;  /* 0x0000000000127882 */ /* 0x000fe20000000000 */
[----:B------:R-:W-:Y:S01]  /*2f60*/  UMOV UR19, 0x82004a0 ;  /* 0x082004a000137882 */ /* 0x000fe20000000000 */
[----:B-1----:R-:W-:-:S15]  /*2f70*/  R2UR UR16, R0 ;  /* 0x00000000001072ca */ /* 0x002fde00000e0000 */
.L_x_60:
[----:B------:R-:W-:Y:S02]  /*2f80*/  LEA R0, R10, UR5, 0x3 ;  /* 0x000000050a007c11 */ /* 0x000fe4000f8e18ff */
[----:B------:R-:W-:Y:S02]  /*2f90*/  SHF.L.U32 R5, R9, 0x1f, RZ ;  /* 0x0000001f09057819 */ /* 0x000fe400000006ff */
[----:B------:R-:W-:Y:S01]  /*2fa0*/  PLOP3.LUT P0, PT, PT, PT, UP3, 0x80, 0x8 ;  /* 0x000000000008781c */ /* 0x000fe20003f0f038 */
[----:B------:R-:W-:Y:S01]  /*2fb0*/  VIADD R3, R0, 0x90 ;  /* 0x0000009000037836 */ /* 0x000fe20000000000 */
[----:B-1----:R-:W1:Y:S02]  /*2fc0*/  SYNCS.PHASECHK.TRANS64.TRYWAIT P1, [R0+URZ+0x80], R5 ;  /* 0x00008005000075a7 */ /* 0x002e6400080211ff */
[----:B-1-3--:R-:W-:Y:S09]  /*2fd0*/  @!P1 BRA `(.L_x_54) ;  /* 0x0000005800009947 */ /* 0x00aff20003800000 */
.L_x_123:
[----:B------:R-:W-:Y:S01]  /*2fe0*/  LEA R4, R10, UR5, 0x4 ;  /* 0x000000050a047c11 */ /* 0x000fe2000f8e20ff */
[----:B------:R-:W-:Y:S01]  /*2ff0*/  @UP3 ULEA UR6, UR14, UR5, 0x3 ;  /* 0x000000050e063291 */ /* 0x000fe2000f8e18ff */
[----:B------:R-:W-:Y:S01]  /*3000*/  PLOP3.LUT P2, PT, PT, PT, PT, 0x80, 0x8 ;  /* 0x000000000008781c */ /* 0x000fe20003f4f070 */
[----:B------:R-:W-:Y:S01]  /*3010*/  ULEA UR7, UR15, UR5, 0x3 ;  /* 0x000000050f077291 */ /* 0x000fe2000f8e18ff */
[----:B------:R-:W-:Y:S01]  /*3020*/  PRMT R3, RZ, 0x654, R3 ;  /* 0x00000654ff037816 */ /* 0x000fe20000000003 */
[----:B------:R-:W-:Y:S01]  /*3030*/  ULEA UR8, UR15, UR16, 0x7 ;  /* 0x000000100f087291 */ /* 0x000fe2000f8e38ff */
[----:B-1----:R-:W1:Y:S01]  /*3040*/  LDS.128 R4, [R4+0x110] ;  /* 0x0001100004047984 */ /* 0x002e620000000c00 */
[----:B------:R-:W-:Y:S02]  /*3050*/  @P0 SHF.L.U32 R2, R8, 0x1f, RZ ;  /* 0x0000001f08020819 */ /* 0x000fe400000006ff */
[----:B------:R-:W-:Y:S01]  /*3060*/  SHF.L.U32 R0, R11, 0x1f, RZ ;  /* 0x0000001f0b007819 */ /* 0x000fe200000006ff */
[----:B------:R-:W-:Y:S01]  /*3070*/  @!PT LDS RZ, [RZ] ;  /* 0x00000000fffff984 */ /* 0x000fe20000000800 */
[----:B------:R-:W-:Y:S01]  /*3080*/  @!PT LDS RZ, [RZ] ;  /* 0x00000000fffff984 */ /* 0x000fe20000000800 */
[----:B------:R-:W-:Y:S01]  /*3090*/  @!PT LDS RZ, [RZ] ;  /* 0x00000000fffff984 */ /* 0x000fe20000000800 */
[----:B------:R-:W-:Y:S01]  /*30a0*/  @!PT LDS RZ, [RZ] ;  /* 0x00000000fffff984 */ /* 0x000fe20000000800 */
[----:B------:R2:W-:Y:S06]  /*30b0*/  MEMBAR.ALL.CTA ;  /* 0x0000000000007992 */ /* 0x0005ec0000008000 */
[----:B--2---:R-:W2:Y:S02]  /*30c0*/  FENCE.VIEW.ASYNC.S ;  /* 0x00000000000073c6 */ /* 0x004ea40000000000 */
[----:B--2---:R2:W-:Y:S01]  /*30d0*/  SYNCS.ARRIVE.TRANS64.RED.A1T0 RZ, [R3+URZ], RZ ;  /* 0x000000ff03ff79a7 */ /* 0x0045e200081004ff */
[----:B------:R2:W3:Y:S01]  /*30e0*/  @P0 SYNCS.PHASECHK.TRANS64.TRYWAIT P2, [UR6], R2 ;  /* 0x00000002ff0005a7 */ /* 0x0004e20008041106 */
[----:B-1----:R-:W-:Y:S01]  /*30f0*/  LOP3.LUT P1, RZ, R6, 0x1, RZ, 0xc0, !PT ;  /* 0x0000000106ff7812 */ /* 0x002fe2000782c0ff */
[----:B------:R-:W1:Y:S02]  /*3100*/  SYNCS.PHASECHK.TRANS64.TRYWAIT P0, [UR7+0xc0], R0 ;  /* 0x0000c000ff0075a7 */ /* 0x000e640008001107 */
[----:B-123--:R-:W-:Y:S10]  /*3110*/  @!P0 BRA `(.L_x_55) ;  /* 0x0000005400c48947 */ /* 0x00eff40003800000 */
.L_x_125:
[----:B------:R-:W-:Y:S01]  /*3120*/  IADD3 R10, PT, PT, R10, 0x1, RZ ;  /* 0x000000010a0a7810 */ /* 0x000fe20007ffe0ff */
[----:B------:R-:W-:Y:S06]  /*3130*/  BRA.U !UP3, `(.L_x_56) ;  /* 0x000000010bc07547 */ /* 0x000fec000b800000 */
[----:B------:R-:W-:Y:S01]  /*3140*/  UPLOP3.LUT UP4, UPT, UPT, UPT, UPT, 0x40, 0x4 ;  /* 0x000000000004789c */ /* 0x000fe20003f8e870 */
[----:B------:R-:W-:Y:S01]  /*3150*/  UMOV UR13, UR9 ;  /* 0x00000009000d7c82 */ /* 0x000fe20008000000 */
[----:B------:R-:W-:Y:S01]  /*3160*/  UMOV UR12, UR4 ;  /* 0x00000004000c7c82 */ /* 0x000fe20008000000 */
[----:B------:R-:W-:-:S08]  /*3170*/  UMOV UR17, UR14 ;  /* 0x0000000e00117c82 */ /* 0x000fd00008000000 */
.L_x_59:
[----:B------:R-:W-:Y:S02]  /*3180*/  UIADD3 UR13, UPT, UPT, UR13, 0x1, URZ ;  /* 0x000000010d0d7890 */ /* 0x000fe4000fffe0ff */
[----:B--2---:R-:W-:Y:S02]  /*3190*/  ULEA UR6, UR17, UR5, 0x3 ;  /* 0x0000000511067291 */ /* 0x004fe4000f8e18ff */
[----:B------:R-:W-:Y:S01]  /*31a0*/  UISETP.NE.AND UP0, UPT, UR13, URZ, UPT ;  /* 0x000000ff0d00728c */ /* 0x000fe2000bf05270 */
[----:B---3--:R-:W-:Y:S10]  /*31b0*/  @P2 BRA `(.L_x_57) ;  /* 0x00000000000c2947 */ /* 0x008ff40003800000 */
[----:B-1----:R-:W-:Y:S04]  /*31c0*/  SHF.L.U32 R3, R8, 0x1f, RZ ;  /* 0x0000001f08037819 */ /* 0x002fe800000006ff */
[----:B------:R-:W1:Y:S02]  /*31d0*/  SYNCS.PHASECHK.TRANS64.TRYWAIT P0, [UR6], R3 ;  /* 0x00000003ff0075a7 */ /* 0x000e640008001106 */
[----:B-1----:R-:W-:Y:S05]  /*31e0*/  @!P0 BRA `(.L_x_58) ;  /* 0x0000005400a88947 */ /* 0x002fea0003800000 */
.L_x_57:
[----:B------:R-:W-:Y:S01]  /*31f0*/  UISETP.NE.AND UP1, UPT, UR12, 0x1, UPT ;  /* 0x000000010c00788c */ /* 0x000fe2000bf25270 */
[----:B------:R-:W-:Y:S01]  /*3200*/  PLOP3.LUT P2, PT, PT, PT, PT, 0x80, 0x8 ;  /* 0x000000000008781c */ /* 0x000fe20003f4f070 */
[----:B------:R-:W-:Y:S02]  /*3210*/  UIADD3 UR14, UPT, UPT, UR17, 0x1, URZ ;  /* 0x00000001110e7890 */ /* 0x000fe4000fffe0ff */
[----:B------:R-:W-:Y:S02]  /*3220*/  ULEA UR28, UR17, UR11, 0xa ;  /* 0x0000000b111c7291 */ /* 0x000fe4000f8e50ff */
[----:B------:R-:W-:Y:S01]  /*3230*/  UISETP.NE.AND UP2, UPT, UR14, 0x5, UPT ;  /* 0x000000050e00788c */ /* 0x000fe2000bf45270 */
[----:B------:R-:W-:Y:S01]  /*3240*/  PLOP3.LUT P0, PT, PT, PT, UP1, 0x80, 0x8 ;  /* 0x000000000008781c */ /* 0x000fe20003f0f018 */
[----:B------:R-:W-:Y:S02]  /*3250*/  UIADD3 UR40, UPT, UPT, UR28, 0x2, URZ ;  /* 0x000000021c287890 */ /* 0x000fe4000fffe0ff */
[----:B------:R-:W-:Y:S02]  /*3260*/  USEL UR27, URZ, 0x1, UP2 ;  /* 0x00000001ff1b7887 */ /* 0x000fe40009000000 */
[----:B------:R-:W-:Y:S02]  /*3270*/  USEL UR14, UR14, URZ, UP2 ;  /* 0x000000ff0e0e7287 */ /* 0x000fe40009000000 */
[----:B------:R-:W-:Y:S02]  /*3280*/  UIADD3 UR36, UPT, UPT, UR28, 0x4, URZ ;  /* 0x000000041c247890 */ /* 0x000fe4000fffe0ff */
[----:B------:R-:W-:Y:S01]  /*3290*/  @UP1 ULEA UR26, UR14, UR5, 0x3 ;  /* 0x000000050e1a1291 */ /* 0x000fe2000f8e18ff */
[----:B------:R-:W-:Y:S01]  /*32a0*/  LOP3.LUT R8, R8, UR27, RZ, 0x3c, !PT ;  /* 0x0000001b08087c12 */ /* 0x000fe2000f8e3cff */
[----:B------:R-:W-:Y:S02]  /*32b0*/  UIADD3 UR32, UPT, UPT, UR28, 0x6, URZ ;  /* 0x000000061c207890 */ /* 0x000fe4000fffe0ff */
[----:B------:R-:W-:Y:S01]  /*32c0*/  UIADD3 UR6, UPT, UPT, UR6, 0x28, URZ ;  /* 0x0000002806067890 */ /* 0x000fe2000fffe0ff */
[----:B-1----:R-:W-:Y:S01]  /*32d0*/  @P0 SHF.L.U32 R0, R8, 0x1f, RZ ;  /* 0x0000001f08000819 */ /* 0x002fe200000006ff */
[----:B------:R-:W-:Y:S01]  /*32e0*/  UIADD3 UR12, UPT, UPT, UR12, -0x1, URZ ;  /* 0xffffffff0c0c7890 */ /* 0x000fe2000fffe0ff */
[----:B------:R-:W-:Y:S02]  /*32f0*/  UMOV UR29, 0x40004040 ;  /* 0x40004040001d7882 */ /* 0x000fe40000000000 */
[----:B------:R2:W3:Y:S01]  /*3300*/  @P0 SYNCS.PHASECHK.TRANS64.TRYWAIT P2, [UR26], R0 ;  /* 0x00000000ff0005a7 */ /* 0x0004e2000804111a */
[----:B------:R-:W-:Y:S01]  /*3310*/  ULEA UR26, UR17, UR10, 0xa ;  /* 0x0000000a111a7291 */ /* 0x000fe2000f8e50ff */
[----:B------:R-:W-:Y:S01]  /*3320*/  UMOV UR27, 0x40004040 ;  /* 0x40004040001b7882 */ /* 0x000fe20000000000 */
[----:B------:R-:W-:Y:S02]  /*3330*/  UMOV UR41, 0x40004040 ;  /* 0x4000404000297882 */ /* 0x000fe40000000000 */
[----:B------:R-:W-:Y:S02]  /*3340*/  UIADD3 UR38, UPT, UPT, UR26, 0x2, URZ ;  /* 0x000000021a267890 */ /* 0x000fe4000fffe0ff */
[----:B------:R-:W-:Y:S02]  /*3350*/  UIADD3 UR34, UPT, UPT, UR26, 0x4, URZ ;  /* 0x000000041a227890 */ /* 0x000fe4000fffe0ff */
[----:B------:R-:W-:Y:S01]  /*3360*/  UIADD3 UR30, UPT, UPT, UR26, 0x6, URZ ;  /* 0x000000061a1e7890 */ /* 0x000fe2000fffe0ff */
[----:B------:R2:W-:Y:S01]  /*3370*/  UTCIMMA gdesc[UR26], gdesc[UR28], tmem[UR8], tmem[UR24], idesc[UR25], UP4 ;  /* 0x00ff181c1a0075ea */ /* 0x0005e2000a000108 */
[----:B------:R-:W-:Y:S01]  /*3380*/  UPLOP3.LUT UP4, UPT, UPT, UPT, UPT, 0x80, 0x8 ;  /* 0x000000000008789c */ /* 0x000fe20003f8f070 */
[----:B------:R-:W-:Y:S01]  /*3390*/  UMOV UR39, 0x40004040 ;  /* 0x4000404000277882 */ /* 0x000fe20000000000 */
[----:B------:R-:W-:Y:S01]  /*33a0*/  UMOV UR37, 0x40004040 ;  /* 0x4000404000257882 */ /* 0x000fe20000000000 */
[----:B------:R2:W-:Y:S01]  /*33b0*/  UTCIMMA gdesc[UR38], gdesc[UR40], tmem[UR8], tmem[UR22], idesc[UR23], UPT ;  /* 0x00ff1628260075ea */ /* 0x0005e2000b800108 */
[----:B------:R-:W-:Y:S01]  /*33c0*/  UMOV UR35, 0x40004040 ;  /* 0x4000404000237882 */ /* 0x000fe20000000000 */
[----:B------:R-:W-:Y:S01]  /*33d0*/  UMOV UR33, 0x40004040 ;  /* 0x4000404000217882 */ /* 0x000fe20000000000 */
[----:B------:R-:W-:Y:S01]  /*33e0*/  UMOV UR31, 0x40004040 ;  /* 0x40004040001f7882 */ /* 0x000fe20000000000 */
[----:B------:R2:W-:Y:S01]  /*33f0*/  UTCIMMA gdesc[UR34], gdesc[UR36], tmem[UR8], tmem[UR20], idesc[UR21], UPT ;  /* 0x00ff1424220075ea */ /* 0x0005e2000b800108 */
[----:B------:R2:W-:Y:S01]  /*3400*/  UTCIMMA gdesc[UR30], gdesc[UR32], tmem[UR8], tmem[UR18], idesc[UR19], UPT ;  /* 0x00ff12201e0075ea */ /* 0x0005e2000b800108 */
[----:B------:R2:W-:Y:S01]  /*3410*/  UTCBAR [UR6], URZ ;  /* 0x000000ff060073e9 */ /* 0x0005e200080000ff */
[----:B------:R-:W-:Y:S01]  /*3420*/  UMOV UR17, UR14 ;  /* 0x0000000e00117c82 */ /* 0x000fe20008000000 */
[----:B------:R-:W-:Y:S05]  /*3430*/  BRA.U UP0, `(.L_x_59) ;  /* 0xfffffffd00507547 */ /* 0x000fea000b83ffff */
.L_x_56:
[----:B------:R-:W-:Y:S01]  /*3440*/  UIADD3 UR15, UPT, UPT, UR15, 0x1, URZ ;  /* 0x000000010f0f7890 */ /* 0x000fe2000fffe0ff */
[C---:B------:R-:W-:Y:S01]  /*3450*/  ISETP.NE.AND P0, PT, R10.reuse, 0x2, PT ;  /* 0x000000020a00780c */ /* 0x040fe20003f05270 */
[----:B------:R-:W-:Y:S02]  /*3460*/  UIADD3 UR7, UPT, UPT, UR7, 0xa0, URZ ;  /* 0x000000a007077890 */ /* 0x000fe4000fffe0ff */
[----:B------:R-:W-:Y:S01]  /*3470*/  UISETP.NE.AND UP0, UPT, UR15, 0x4, UPT ;  /* 0x000000040f00788c */ /* 0x000fe2000bf05270 */
[----:B-12---:R-:W-:Y:S02]  /*3480*/  SEL R0, RZ, 0x1, P0 ;  /* 0x00000001ff007807 */ /* 0x006fe40000000000 */
[----:B------:R-:W-:Y:S01]  /*3490*/  SEL R10, R10, RZ, P0 ;  /* 0x000000ff0a0a7207 */ /* 0x000fe20000000000 */
[----:B------:R-:W-:Y:S01]  /*34a0*/  USEL UR6, URZ, 0x1, UP0 ;  /* 0x00000001ff067887 */ /* 0x000fe20008000000 */
[----:B------:R-:W-:Y:S01]  /*34b0*/  LOP3.LUT R9, R9, R0, RZ, 0x3c, !PT ;  /* 0x0000000009097212 */ /* 0x000fe200078e3cff */
[----:B------:R-:W-:Y:S01]  /*34c0*/  USEL UR15, UR15, URZ, UP0 ;  /* 0x000000ff0f0f7287 */ /* 0x000fe20008000000 */
[----:B------:R1:W-:Y:S03]  /*34d0*/  UTCBAR [UR7], URZ ;  /* 0x000000ff070073e9 */ /* 0x0003e600080000ff */
[----:B------:R-:W-:Y:S01]  /*34e0*/  LOP3.LUT R11, R11, UR6, RZ, 0x3c, !PT ;  /* 0x000000060b0b7c12 */ /* 0x000fe2000f8e3cff */
[----:B------:R-:W-:Y:S07]  /*34f0*/  @P1 BRA `(.L_x_60) ;  /* 0xfffffff800a01947 */ /* 0x000fee000383ffff */
[----:B------:R-:W2:Y:S01]  /*3500*/  S2UR UR4, SR_CgaCtaId ;  /* 0x00000000000479c3 */ /* 0x000ea20000008800 */
[----:B------:R-:W-:Y:S01]  /*3510*/  ELECT P0, URZ, PT ;  /* 0x0000000000ff782f */ /* 0x000fe20003800000 */
[----:B------:R-:W-:Y:S01]  /*3520*/  IMAD.MOV.U32 R0, RZ, RZ, 0x1 ;  /* 0x00000001ff007424 */ /* 0x000fe200078e00ff */
[----:B------:R-:W-:Y:S01]  /*3530*/  UIADD3 UR5, UPT, UPT, UR5, 0xc0, URZ ;  /* 0x000000c005057890 */ /* 0x000fe2000fffe0ff */
[----:B------:R-:W-:Y:S01]  /*3540*/  SHF.L.U32 R3, R11, 0x1f, RZ ;  /* 0x0000001f0b037819 */ /* 0x000fe200000006ff */
[----:B------:R-:W-:-:S03]  /*3550*/  UMOV UR6, 0x40 ;  /* 0x0000004000067882 */ /* 0x000fc60000000000 */
[----:B------:R-:W-:Y:S01]  /*3560*/  UVIRTCOUNT.DEALLOC.SMPOOL 0x80 ;  /* 0x000000800000784c */ /* 0x000fe20000000000 */
[----:B--2---:R-:W-:Y:S02]  /*3570*/  ULEA UR4, UR4, UR6, 0x18 ;  /* 0x0000000604047291 */ /* 0x004fe4000f8ec0ff */
[----:B------:R-:W-:-:S07]  /*3580*/  ULEA UR6, UR15, UR5, 0x3 ;  /* 0x000000050f067291 */ /* 0x000fce000f8e18ff */
[----:B------:R2:W-:Y:S02]  /*3590*/  @P0 STS.U8 [UR4+0x1c], R0 ;  /* 0x00001c00ff000988 */ /* 0x0005e40008000004 */
[----:B------:R-:W4:Y:S02]  /*35a0*/  SYNCS.PHASECHK.TRANS64.TRYWAIT P0, [UR6], R3 ;  /* 0x00000003ff0075a7 */ /* 0x000f240008001106 */
[----:B--2-4-:R-:W-:Y:S05]  /*35b0*/  @!P0 BRA `(.L_x_61) ;  /* 0x0000005000cc8947 */ /* 0x014fea0003800000 */
.L_x_128:
[----:B-1----:R-:W-:-:S04]  /*35c0*/  UIADD3 UR7, UPT, UPT, UR15, 0x1, URZ ;  /* 0x000000010f077890 */ /* 0x002fc8000fffe0ff */
[----:B------:R-:W-:-:S04]  /*35d0*/  UISETP.NE.AND UP0, UPT, UR7, 0x4, UPT ;  /* 0x000000040700788c */ /* 0x000fc8000bf05270 */
[----:B------:R-:W-:Y:S02]  /*35e0*/  USEL UR8, URZ, 0x1, UP0 ;  /* 0x00000001ff087887 */ /* 0x000fe40008000000 */
[----:B------:R-:W-:-:S04]  /*35f0*/  USEL UR7, UR7, URZ, UP0 ;  /* 0x000000ff07077287 */ /* 0x000fc80008000000 */
[----:B------:R-:W-:Y:S01]  /*3600*/  ULEA UR6, UR7, UR5, 0x3 ;  /* 0x0000000507067291 */ /* 0x000fe2000f8e18ff */
[----:B------:R-:W-:-:S04]  /*3610*/  LOP3.LUT R2, R11, UR8, RZ, 0x3c, !PT ;  /* 0x000000080b027c12 */ /* 0x000fc8000f8e3cff */
[----:B--2---:R-:W-:-:S04]  /*3620*/  SHF.L.U32 R3, R2, 0x1f, RZ ;  /* 0x0000001f02037819 */ /* 0x004fc800000006ff */
[----:B------:R-:W1:Y:S02]  /*3630*/  SYNCS.PHASECHK.TRANS64.TRYWAIT P0, [UR6], R3 ;  /* 0x00000003ff0075a7 */ /* 0x000e640008001106 */
[----:B-1----:R-:W-:Y:S05]  /*3640*/  @!P0 BRA `(.L_x_62) ;  /* 0x0000005000c08947 */ /* 0x002fea0003800000 */
.L_x_130:
        /* <DEDUP_REMOVED lines=9> */
.L_x_132:
[----:B------:R-:W-:-:S04]  /*36e0*/  UIADD3 UR7, UPT, UPT, UR7, 0x1, URZ ;  /* 0x0000000107077890 */ /* 0x000fc8000fffe0ff */
[----:B------:R-:W-:-:S04]  /*36f0*/  UISETP.NE.AND UP0, UPT, UR7, 0x4, UPT ;  /* 0x000000040700788c */ /* 0x000fc8000bf05270 */
[----:B------:R-:W-:Y:S02]  /*3700*/  USEL UR6, URZ, 0x1, UP0 ;  /* 0x00000001ff067887 */ /* 0x000fe40008000000 */
[----:B------:R-:W-:-:S04]  /*3710*/  USEL UR7, UR7, URZ, UP0 ;  /* 0x000000ff07077287 */ /* 0x000fc80008000000 */
[----:B------:R-:W-:Y:S01]  /*3720*/  ULEA UR7, UR7, UR5, 0x3 ;  /* 0x0000000507077291 */ /* 0x000fe2000f8e18ff */
[----:B-1----:R-:W-:-:S04]  /*3730*/  LOP3.LUT R3, R2, UR6, RZ, 0x3c, !PT ;  /* 0x0000000602037c12 */ /* 0x002fc8000f8e3cff */
[----:B------:R-:W-:-:S04]  /*3740*/  SHF.L.U32 R3, R3, 0x1f, RZ ;  /* 0x0000001f03037819 */ /* 0x000fc800000006ff */
[----:B------:R-:W1:Y:S02]  /*3750*/  SYNCS.PHASECHK.TRANS64.TRYWAIT P0, [UR7], R3 ;  /* 0x00000003ff0075a7 */ /* 0x000e640008001107 */
[----:B-1----:R-:W-:Y:S05]  /*3760*/  @!P0 BRA `(.L_x_64) ;  /* 0x0000005000a88947 */ /* 0x002fea0003800000 */
.L_x_134:
[----:B------:R-:W-:Y:S01]  /*3770*/  NOP ;  /* 0x0000000000007918 */ /* 0x000fe20000000000 */
[----:B-1----:R-:W1:Y:S01]  /*3780*/  LDS R0, [UR4+0x14] ;  /* 0x00001404ff007984 */ /* 0x002e620008000800 */
[----:B------:R-:W-:Y:S01]  /*3790*/  ULOP3.LUT UR6, UR16, 0xffff, URZ, 0xc0, !UPT ;  /* 0x0000ffff10067892 */ /* 0x000fe2000f8ec0ff */
[----:B------:R-:W-:Y:S01]  /*37a0*/  UMOV UR8, 0xffff ;  /* 0x0000ffff00087882 */ /* 0x000fe20000000000 */
[----:B------:R-:W-:Y:S02]  /*37b0*/  UMOV UR5, 0x1 ;  /* 0x0000000100057882 */ /* 0x000fe40000000000 */
[----:B------:R-:W-:-:S04]  /*37c0*/  USHF.R.U32.HI UR6, URZ, 0x5, UR6 ;  /* 0x00000005ff067899 */ /* 0x000fc80008011606 */
[----:B------:R-:W-:Y:S02]  /*37d0*/  USHF.L.U32 UR8, UR8, UR6, URZ ;  /* 0x0000000608087299 */ /* 0x000fe400080006ff */
[----:B------:R-:W-:-:S04]  /*37e0*/  USHF.L.U32 UR5, UR5, UR6, URZ ;  /* 0x0000000605057299 */ /* 0x000fc800080006ff */
[----:B-1----:R-:W-:-:S04]  /*37f0*/  LOP3.LUT R0, R0, UR8, RZ, 0xc0, !PT ;  /* 0x0000000800007c12 */ /* 0x002fc8000f8ec0ff */
[----:B------:R-:W-:-:S13]  /*3800*/  ISETP.NE.AND P0, PT, R0, UR8, PT ;  /* 0x0000000800007c0c */ /* 0x000fda000bf05270 */
[----:B------:R-:W-:Y:S05]  /*3810*/  @P0 BRA `(.L_x_65) ;  /* 0x0000000000580947 */ /* 0x000fea0003800000 */
[----:B------:R-:W1:Y:S02]  /*3820*/  LDS R0, [UR4+0x18] ;  /* 0x00001804ff007984 */ /* 0x000e640008000800 */
[----:B-1----:R-:W-:-:S04]  /*3830*/  LOP3.LUT R0, R0, UR5, RZ, 0xc0, !PT ;  /* 0x0000000500007c12 */ /* 0x002fc8000f8ec0ff */
[----:B------:R-:W-:-:S13]  /*3840*/  ISETP.NE.AND P0, PT, R0, UR5, PT ;  /* 0x0000000500007c0c */ /* 0x000fda000bf05270 */
[----:B------:R-:W-:Y:S05]  /*3850*/  @P0 BRA `(.L_x_66) ;  /* 0x00000000003c0947 */ /* 0x000fea0003800000 */
[----:B------:R-:W1:Y:S01]  /*3860*/  S2R R2, SR_LANEID ;  /* 0x0000000000027919 */ /* 0x000e620000000000 */
[----:B------:R-:W-:Y:S01]  /*3870*/  ULOP3.LUT UR8, URZ, UR8, URZ, 0x33, !UPT ;  /* 0x00000008ff087292 */ /* 0x000fe2000f8e33ff */
[----:B------:R-:W-:Y:S01]  /*3880*/  LOP3.LUT R4, RZ, UR5, RZ, 0x33, !PT ;  /* 0x00000005ff047c12 */ /* 0x000fe2000f8e33ff */
[----:B------:R-:W-:Y:S02]  /*3890*/  VOTEU.ANY UR7, UPT, PT ;  /* 0x0000000000077886 */ /* 0x000fe400038e0100 */
[----:B------:R-:W-:Y:S01]  /*38a0*/  UFLO.U32 UR7, UR7 ;  /* 0x00000007000772bd */ /* 0x000fe200080e0000 */
[----:B------:R-:W2:Y:S01]  /*38b0*/  REDUX UR5, R4 ;  /* 0x00000000040573c4 */ /* 0x000ea20000000000 */
[----:B------:R-:W-:-:S06]  /*38c0*/  IMAD.U32 R0, RZ, RZ, UR8 ;  /* 0x00000008ff007e24 */ /* 0x000fcc000f8e00ff */
[----:B------:R4:W-:Y:S01]  /*38d0*/  UTCATOMSWS.AND URZ, UR8 ;  /* 0x0000000800ff79e3 */ /* 0x0009e20008000000 */
[----:B------:R-:W3:Y:S01]  /*38e0*/  REDUX UR6, R0 ;  /* 0x00000000000673c4 */ /* 0x000ee20000000000 */
[----:B-1----:R-:W-:Y:S01]  /*38f0*/  ISETP.EQ.U32.AND P0, PT, R2, UR7, PT ;  /* 0x0000000702007c0c */ /* 0x002fe2000bf02070 */
[----:B--2---:R-:W-:Y:S01]  /*3900*/  IMAD.U32 R2, RZ, RZ, UR5 ;  /* 0x00000005ff027e24 */ /* 0x004fe2000f8e00ff */
[----:B---3--:R-:W-:-:S11]  /*3910*/  MOV R3, UR6 ;  /* 0x0000000600037c02 */ /* 0x008fd60008000f00 */
[----:B------:R4:W-:Y:S04]  /*3920*/  @P0 ATOMS.AND RZ, [UR4+0x14], R3 ;  /* 0x00001403ffff098c */ /* 0x0009e8000a800004 */
[----:B------:R4:W-:Y:S01]  /*3930*/  @P0 ATOMS.AND RZ, [UR4+0x18], R2 ;  /* 0x00001802ffff098c */ /* 0x0009e2000a800004 */
[----:B------:R-:W-:Y:S05]  /*3940*/  BRA `(.L_x_67) ;  /* 0x0000000000147947 */ /* 0x000fea0003800000 */
.L_x_66:
[----:B------:R-:W-:Y:S02]  /*3950*/  MOV R2, 0x3970 ;  /* 0x0000397000027802 */ /* 0x000fe40000000f00 */
[----:B---3-5:R-:W-:Y:S05]  /*3960*/  CALL.REL.NOINC `($__internal_0_$__cuda_sm10x_tcgen05_guardrail_trap_col_being_dealloced_not_returned_by_alloc) ;  /* 0x0000005400047944 */ /* 0x028fea0003c00000 */
[----:B------:R-:W-:Y:S05]  /*3970*/  BRA `(.L_x_67) ;  /* 0x0000000000087947 */ /* 0x000fea0003800000 */
.L_x_65:
[----:B------:R-:W-:Y:S02]  /*3980*/  MOV R2, 0x39a0 ;  /* 0x000039a000027802 */ /* 0x000fe40000000f00 */
[----:B---3-5:R-:W-:Y:S05]  /*3990*/  CALL.REL.NOINC `($__internal_2_$__cuda_sm10x_tcgen05_guardrail_trap_unallocated_columns_being_dealloced) ;  /* 0x0000005400107944 */ /* 0x028fea0003c00000 */
.L_x_67:
[----:B------:R-:W-:Y:S01]  /*39a0*/  NOP ;  /* 0x0000000000007918 */ /* 0x000fe20000000000 */
[----:B----4-:R-:W-:Y:S05]  /*39b0*/  EXIT ;  /* 0x000000000000794d */ /* 0x010fea0003800000 */
.L_x_49:
[----:B------:R-:W-:-:S09]  /*39c0*/  UISETP.NE.OR UP2, UPT, UR8, 0x3, !UP2 ;  /* 0x000000030800788c */ /* 0x000fd2000d745670 */
[----:B------:R-:W-:Y:S05]  /*39d0*/  BRA.U UP2, `(.L_x_68) ;  /* 0x0000000d02407547 */ /* 0x000fea000b800000 */
[----:B------:R-:W1:Y:S01]  /*39e0*/  LDC R0, c[0x0][0xb30] ;  /* 0x0002cc00ff007b82 */ /* 0x000e620000000800 */
[----:B------:R-:W2:Y:S01]  /*39f0*/  LDCU.64 UR8, c[0x0][0x888] ;  /* 0x00011100ff0877ac */ /* 0x000ea20008000a00 */
[----:B------:R-:W-:Y:S02]  /*3a00*/  HFMA2 R29, -RZ, RZ, 0, 0 ;  /* 0x00000000ff1d7431 */ /* 0x000fe400000001ff */
[----:B------:R-:W-:Y:S01]  /*3a10*/  IMAD.MOV.U32 R31, RZ, RZ, 0x1 ;  /* 0x00000001ff1f7424 */ /* 0x000fe200078e00ff */
[----:B------:R-:W-:Y:S01]  /*3a20*/  MOV R23, 0x2000 ;  /* 0x0000200000177802 */ /* 0x000fe20000000f00 */
[----:B------:R-:W4:Y:S01]  /*3a30*/  LDCU.64 UR4, c[0x0][0x890] ;  /* 0x00011200ff0477ac */ /* 0x000f220008000a00 */
[----:B------:R-:W-:Y:S01]  /*3a40*/  IMAD.MOV.U32 R30, RZ, RZ, RZ ;  /* 0x000000ffff1e7224 */ /* 0x000fe200078e00ff */
[----:B------:R-:W3:Y:S01]  /*3a50*/  LDC R19, c[0x0][0x370] ;  /* 0x0000dc00ff137b82 */ /* 0x000ee20000000800 */
[----:B------:R-:W-:Y:S01]  /*3a60*/  UMOV UR7, 0x400 ;  /* 0x0000040000077882 */ /* 0x000fe20000000000 */
[----:B------:R-:W-:-:S02]  /*3a70*/  UPLOP3.LUT UP1, UPT, UPT, UPT, UPT, 0x40, 0x4 ;  /* 0x000000000004789c */ /* 0x000fc40003f2e870 */
[----:B------:R-:W-:-:S04]  /*3a80*/  ULEA UR7, UR37, UR7, 0x18 ;  /* 0x0000000725077291 */ /* 0x000fc8000f8ec0ff */
[----:B------:R-:W3:Y:S01]  /*3a90*/  LDC R2, c[0x0][0xb0c] ;  /* 0x0002c300ff027b82 */ /* 0x000ee20000000800 */
[----:B------:R-:W-:Y:S02]  /*3aa0*/  UIADD3 UR13, UPT, UPT, UR7, 0x58, URZ ;  /* 0x00000058070d7890 */ /* 0x000fe4000fffe0ff */
[----:B--2---:R-:W-:Y:S02]  /*3ab0*/  UISETP.NE.U32.AND UP2, UPT, UR8, URZ, UPT ;  /* 0x000000ff0800728c */ /* 0x004fe4000bf45070 */
[----:B------:R-:W-:Y:S02]  /*3ac0*/  UIADD3 UR17, UPT, UPT, UR7, 0x50, URZ ;  /* 0x0000005007117890 */ /* 0x000fe4000fffe0ff */
[----:B----4-:R-:W-:Y:S01]  /*3ad0*/  UISETP.NE.U32.AND UP3, UPT, UR4, URZ, UPT ;  /* 0x000000ff0400728c */ /* 0x010fe2000bf65070 */
[----:B------:R-:W2:Y:S01]  /*3ae0*/  LDC R18, c[0x0][0xb20] ;  /* 0x0002c800ff127b82 */ /* 0x000ea20000000800 */
[----:B-1----:R-:W-:Y:S01]  /*3af0*/  ISETP.NE.AND P1, PT, R0, 0x1, PT ;  /* 0x000000010000780c */ /* 0x002fe20003f25270 */
[----:B------:R-:W-:-:S02]  /*3b00*/  UISETP.NE.AND.EX UP2, UPT, UR9, URZ, UPT, UP2 ;  /* 0x000000ff0900728c */ /* 0x000fc4000bf45320 */
[----:B------:R-:W-:Y:S02]  /*3b10*/  UPRMT UR13, UR37, 0x654, UR13 ;  /* 0x00000654250d7896 */ /* 0x000fe4000800000d */
[----:B------:R-:W-:Y:S02]  /*3b20*/  UISETP.NE.AND.EX UP3, UPT, UR5, URZ, UPT, UP3 ;  /* 0x000000ff0500728c */ /* 0x000fe4000bf65330 */
[----:B------:R-:W1:Y:S08]  /*3b30*/  LDC.64 R32, c[0x0][0x348] ;  /* 0x0000d200ff207b82 */ /* 0x000e700000000a00 */
[----:B------:R-:W4:Y:S08]  /*3b40*/  LDC.64 R16, c[0x0][0xb10] ;  /* 0x0002c400ff107b82 */ /* 0x000f300000000a00 */
[----:B------:R-:W1:Y:S08]  /*3b50*/  LDC.64 R6, c[0x0][0xb18] ;  /* 0x0002c600ff067b82 */ /* 0x000e700000000a00 */
[----:B------:R-:W1:Y:S08]  /*3b60*/  LDC.64 R4, c[0x0][0xb28] ;  /* 0x0002ca00ff047b82 */ /* 0x000e700000000a00 */
[----:B--23--:R-:W1:Y:S02]  /*3b70*/  LDC R22, c[0x0][0x374] ;  /* 0x0000dd00ff167b82 */ /* 0x00ce640000000800 */
.L_x_77:
[C---:B------:R-:W-:Y:S02]  /*3b80*/  LEA R0, R30.reuse, UR7, 0x3 ;  /* 0x000000071e007c11 */ /* 0x040fe4000f8e18ff */
[----:B------:R-:W-:Y:S02]  /*3b90*/  SHF.L.U32 R3, R29, 0x1f, RZ ;  /* 0x0000001f1d037819 */ /* 0x000fe400000006ff */
[----:B------:R-:W-:Y:S02]  /*3ba0*/  LEA R24, R30, UR7, 0x4 ;  /* 0x000000071e187c11 */ /* 0x000fe4000f8e20ff */
[----:B--2---:R-:W2:Y:S02]  /*3bb0*/  SYNCS.PHASECHK.TRANS64.TRYWAIT P0, [R0+URZ+0x80], R3 ;  /* 0x00008003000075a7 */ /* 0x004ea400080011ff */
[----:B--2---:R-:W-:Y:S05]  /*3bc0*/  @!P0 BRA `(.L_x_69) ;  /* 0x0000004c00a88947 */ /* 0x004fea0003800000 */
.L_x_135:
[----:B------:R-:W-:Y:S01]  /*3bd0*/  ISETP.GE.AND P0, PT, R72, 0x1, PT ;  /* 0x000000014800780c */ /* 0x000fe20003f06270 */
[----:B------:R-:W3:Y:S01]  /*3be0*/  LDS.128 R24, [R24+0x110] ;  /* 0x0001100018187984 */ /* 0x000ee20000000c00 */
[----:B--2---:R-:W-:Y:S01]  /*3bf0*/  VIADD R0, R0, 0x90 ;  /* 0x0000009000007836 */ /* 0x004fe20000000000 */
[----:B------:R-:W-:Y:S01]  /*3c00*/  @!PT LDS RZ, [RZ] ;  /* 0x00000000fffff984 */ /* 0x000fe20000000800 */
[----:B------:R-:W-:Y:S01]  /*3c10*/  @!PT LDS RZ, [RZ] ;  /* 0x00000000fffff984 */ /* 0x000fe20000000800 */
[----:B------:R-:W-:Y:S01]  /*3c20*/  @!PT LDS RZ, [RZ] ;  /* 0x00000000fffff984 */ /* 0x000fe20000000800 */
[----:B------:R-:W-:Y:S01]  /*3c30*/  @!PT LDS RZ, [RZ] ;  /* 0x00000000fffff984 */ /* 0x000fe20000000800 */
[----:B------:R2:W-:Y:S06]  /*3c40*/  MEMBAR.ALL.CTA ;  /* 0x0000000000007992 */ /* 0x0005ec0000008000 */
[----:B--2---:R-:W2:Y:S01]  /*3c50*/  FENCE.VIEW.ASYNC.S ;  /* 0x00000000000073c6 */ /* 0x004ea20000000000 */
[----:B------:R-:W-:Y:S04]  /*3c60*/  PRMT R0, RZ, 0x654, R0 ;  /* 0x00000654ff007816 */ /* 0x000fe80000000000 */
[----:B--2---:R2:W-:Y:S01]  /*3c70*/  SYNCS.ARRIVE.TRANS64.RED.A1T0 RZ, [R0+URZ], RZ ;  /* 0x000000ff00ff79a7 */ /* 0x0045e200081004ff */
[----:B---3--:R-:W-:Y:S11]  /*3c80*/  LOP3.LUT P3, RZ, R26, 0x1, RZ, 0xc0, !PT ;  /* 0x000000011aff7812 */ /* 0x008ff6000786c0ff */
[----:B------:R-:W-:Y:S02]  /*3c90*/  @!UPT UIADD3 URZ, UPT, UPT, URZ, URZ, URZ ;  /* 0x000000fffffff290 */ /* 0x000fe4000fffe0ff */
[----:B------:R-:W-:Y:S02]  /*3ca0*/  @P3 MOV R13, R24 ;  /* 0x00000018000d3202 */ /* 0x000fe40000000f00 */
[----:B------:R-:W-:Y:S01]  /*3cb0*/  @P3 LOP3.LUT R8, R25, 0xffff, RZ, 0xc0, !PT ;  /* 0x0000ffff19083812 */ /* 0x000fe200078ec0ff */
[----:B--2---:R-:W-:Y:S06]  /*3cc0*/  @!P0 BRA `(.L_x_70) ;  /* 0x0000000000a48947 */ /* 0x004fec0003800000 */
[----:B-1----:R-:W-:Y:S01]  /*3cd0*/  IMAD.HI.U32 R35, R22, R7, RZ ;  /* 0x0000000716237227 */ /* 0x002fe200078e00ff */
[----:B------:R-:W-:Y:S02]  /*3ce0*/  ISETP.NE.AND P0, PT, R6, 0x1, PT ;  /* 0x000000010600780c */ /* 0x000fe40003f05270 */
[----:B------:R-:W-:Y:S01]  /*3cf0*/  ISETP.NE.AND P2, PT, R72, 0x1, PT ;  /* 0x000000014800780c */ /* 0x000fe20003f45270 */
[----:B----4-:R-:W-:Y:S01]  /*3d00*/  IMAD.HI.U32 R34, R19, R16, RZ ;  /* 0x0000001013227227 */ /* 0x010fe200078e00ff */
[----:B------:R-:W-:Y:S02]  /*3d10*/  SHF.R.U32.HI R35, RZ, R18, R35 ;  /* 0x00000012ff237219 */ /* 0x000fe40000011623 */
[----:B------:R-:W-:Y:S01]  /*3d20*/  ISETP.NE.AND P4, PT, R2, 0x1, PT ;  /* 0x000000010200780c */ /* 0x000fe20003f85270 */
[----:B------:R-:W-:Y:S01]  /*3d30*/  IMAD.HI.U32 R36, R13, R16, RZ ;  /* 0x000000100d247227 */ /* 0x000fe200078e00ff */
[----:B------:R-:W-:Y:S02]  /*3d40*/  SHF.R.U32.HI R34, RZ, R17, R34 ;  /* 0x00000011ff227219 */ /* 0x000fe40000011622 */
[----:B------:R-:W-:Y:S01]  /*3d50*/  SEL R3, R22, R35, !P0 ;  /* 0x0000002316037207 */ /* 0x000fe20004000000 */
[C---:B------:R-:W-:Y:S01]  /*3d60*/  IMAD.HI.U32 R35, R8.reuse, R7, RZ ;  /* 0x0000000708237227 */ /* 0x040fe200078e00ff */
[----:B------:R-:W-:Y:S02]  /*3d70*/  SEL R11, R19, R34, !P4 ;  /* 0x00000022130b7207 */ /* 0x000fe40006000000 */
[----:B------:R-:W-:Y:S01]  /*3d80*/  SHF.R.U32.HI R36, RZ, R17, R36 ;  /* 0x00000011ff247219 */ /* 0x000fe20000011624 */
[----:B------:R-:W-:Y:S01]  /*3d90*/  IMAD.HI.U32 R38, R3, R4, RZ ;  /* 0x0000000403267227 */ /* 0x000fe200078e00ff */
[----:B------:R-:W-:Y:S03]  /*3da0*/  SHF.R.U32.HI R35, RZ, R18, R35 ;  /* 0x00000012ff237219 */ /* 0x000fe60000011623 */
[----:B------:R-:W-:Y:S01]  /*3db0*/  IMAD.HI.U32 R34, R11, R4, RZ ;  /* 0x000000040b227227 */ /* 0x000fe200078e00ff */
[----:B------:R-:W-:Y:S02]  /*3dc0*/  @P2 SHF.R.U32.HI R3, RZ, R5, R38 ;  /* 0x00000005ff032219 */ /* 0x000fe40000011626 */
[----:B------:R-:W-:Y:S02]  /*3dd0*/  SEL R9, R8, R35, !P0 ;  /* 0x0000002308097207 */ /* 0x000fe40004000000 */
[----:B------:R-:W-:Y:S01]  /*3de0*/  @P2 SHF.R.U32.HI R11, RZ, R5, R34 ;  /* 0x00000005ff0b2219 */ /* 0x000fe20000011622 */
[C---:B------:R-:W-:Y:S01]  /*3df0*/  IMAD R10, R72.reuse, R3, RZ ;  /* 0x00000003480a7224 */ /* 0x040fe200078e02ff */
[----:B------:R-:W-:Y:S01]  /*3e00*/  SEL R3, R13, R36, !P4 ;  /* 0x000000240d037207 */ /* 0x000fe20006000000 */
[C---:B------:R-:W-:Y:S03]  /*3e10*/  IMAD.HI.U32 R14, R9.reuse, R4, RZ ;  /* 0x00000004090e7227 */ /* 0x040fe600078e00ff */
[----:B------:R-:W-:Y:S01]  /*3e20*/  ISETP.GE.AND P0, PT, R9, R10, PT ;  /* 0x0000000a0900720c */ /* 0x000fe20003f06270 */
[C---:B------:R-:W-:Y:S01]  /*3e30*/  IMAD R12, R72.reuse, R11, RZ ;  /* 0x0000000b480c7224 */ /* 0x040fe200078e02ff */
[-C--:B------:R-:W-:Y:S04]  /*3e40*/  SHF.R.U32.HI R14, RZ, R5.reuse, R14 ;  /* 0x00000005ff0e7219 */ /* 0x080fe8000001160e */
[----:B------:R-:W-:Y:S02]  /*3e50*/  ISETP.GE.OR P0, PT, R3, R12, P0 ;  /* 0x0000000c0300720c */ /* 0x000fe40000706670 */
[----:B------:R-:W-:Y:S05]  /*3e60*/  SEL R15, R9, R14, !P2 ;  /* 0x0000000e090f7207 */ /* 0x000fea0005000000 */
[----:B------:R-:W-:Y:S04]  /*3e70*/  IMAD.MOV R14, RZ, RZ, -R15 ;  /* 0x000000ffff0e7224 */ /* 0x000fe800078e0a0f */
[----:B------:R-:W-:Y:S02]  /*3e80*/  IMAD R14, R72, R14, R9 ;  /* 0x0000000e480e7224 */ /* 0x000fe400078e0209 */
[C---:B------:R-:W-:Y:S05]  /*3e90*/  @!P0 IMAD.HI.U32 R10, R3.reuse, R4, RZ ;  /* 0x00000004030a8227 */ /* 0x040fea00078e00ff */
[----:B------:R-:W-:Y:S04]  /*3ea0*/  @!P0 SHF.R.U32.HI R10, RZ, R5, R10 ;  /* 0x00000005ff0a8219 */ /* 0x000fe8000001160a */
[----:B------:R-:W-:Y:S01]  /*3eb0*/  @!P0 SEL R0, R3, R10, !P2 ;  /* 0x0000000a03008207 */ /* 0x000fe20005000000 */
[----:B------:R-:W-:Y:S03]  /*3ec0*/  IMAD.MOV R10, RZ, RZ, -R3 ;  /* 0x000000ffff0a7224 */ /* 0x000fe600078e0a03 */
[----:B------:R-:W-:Y:S01]  /*3ed0*/  @!P0 IADD3 R15, PT, PT, R15, -R0, RZ ;  /* 0x800000000f0f8210 */ /* 0x000fe20007ffe0ff */
[----:B------:R-:W-:Y:S01]  /*3ee0*/  @!P0 IMAD R0, R11, R14, R0 ;  /* 0x0000000e0b008224 */ /* 0x000fe200078e0200 */
[----:B------:R-:W-:Y:S01]  /*3ef0*/  IADD3 R11, PT, PT, -R9, RZ, RZ ;  /* 0x000000ff090b7210 */ /* 0x000fe20007ffe1ff */
[----:B------:R-:W-:Y:S02]  /*3f00*/  IMAD R13, R2, R10, R13 ;  /* 0x0000000a020d7224 */ /* 0x000fe400078e020d */
[----:B------:R-:W-:Y:S02]  /*3f10*/  @!P0 IMAD R9, R15, R72, R3 ;  /* 0x000000480f098224 */ /* 0x000fe400078e0203 */
[----:B------:R-:W-:Y:S02]  /*3f20*/  @!P0 IMAD.MOV.U32 R3, RZ, RZ, R0 ;  /* 0x000000ffff038224 */ /* 0x000fe400078e0000 */
[----:B------:R-:W-:Y:S02]  /*3f30*/  IMAD R8, R6, R11, R8 ;  /* 0x0000000b06087224 */ /* 0x000fe400078e0208 */
[----:B------:R-:W-:Y:S02]  /*3f40*/  IMAD R13, R3, R2, R13 ;  /* 0x00000002030d7224 */ /* 0x000fe400078e020d */
[----:B------:R-:W-:Y:S02]  /*3f50*/  IMAD R8, R9, R6, R8 ;  /* 0x0000000609087224 */ /* 0x000fe400078e0208 */
.L_x_70:
[----:B------:R-:W-:Y:S05]  /*3f60*/  BRA.U UP1, `(.L_x_71) ;  /* 0x0000000101107547 */ /* 0x000fea000b800000 */
[----:B------:R-:W-:Y:S04]  /*3f70*/  MOV R0, UR6 ;  /* 0x0000000600007c02 */ /* 0x000fe80008000f00 */
[----:B------:R-:W-:Y:S04]  /*3f80*/  SHF.L.U32 R3, R0, 0x1f, RZ ;  /* 0x0000001f00037819 */ /* 0x000fe800000006ff */
[----:B------:R-:W2:Y:S02]  /*3f90*/  SYNCS.PHASECHK.TRANS64.TRYWAIT P0, [UR7+0x78], R3 ;  /* 0x00007803ff0075a7 */ /* 0x000ea40008001107 */
[----:B--2---:R-:W-:Y:S05]  /*3fa0*/  @!P0 BRA `(.L_x_72) ;  /* 0x0000004800c48947 */ /* 0x004fea0003800000 */
.L_x_71:
[----:B------:R-:W-:Y:S02]  /*3fb0*/  R2UR UR19, R21 ;  /* 0x00000000151372ca */ /* 0x000fe400000e0000 */
[----:B------:R-:W-:Y:S02]  /*3fc0*/  R2UR UR18, R20 ;  /* 0x00000000141272ca */ /* 0x000fe400000e0000 */
[----:B------:R-:W-:Y:S02]  /*3fd0*/  ISETP.NE.U32.AND P2, PT, RZ, UR4, PT ;  /* 0x00000004ff007c0c */ /* 0x000fe4000bf45070 */
[----:B------:R-:W-:Y:S02]  /*3fe0*/  SHF.L.U32 R12, R31, 0x1f, RZ ;  /* 0x0000001f1f0c7819 */ /* 0x000fe400000006ff */
[----:B------:R-:W-:Y:S05]  /*3ff0*/  ISETP.NE.AND.EX P2, PT, RZ, UR5, PT, P2 ;  /* 0x00000005ff007c0c */ /* 0x000fea000bf45320 */
[----:B------:R-:W-:Y:S02]  /*4000*/  USHF.L.U32 UR19, UR19, 0x7, URZ ;  /* 0x0000000713137899 */ /* 0x000fe400080006ff */
[----:B------:R-:W-:Y:S01]  /*4010*/  USHF.L.U32 UR18, UR18, 0x7, URZ ;  /* 0x0000000712127899 */ /* 0x000fe200080006ff */
[----:B------:R-:W-:Y:S11]  /*4020*/  BRA.U !UP3, `(.L_x_73) ;  /* 0x000000010b347547 */ /* 0x000ff6000b800000 */
[----:B------:R-:W-:Y:S01]  /*4030*/  UPLOP3.LUT UP0, UPT, UPT, UPT, UP2, 0x80, 0x8 ;  /* 0x000000000008789c */ /* 0x000fe20003f0f020 */
[----:B--2---:R-:W-:Y:S02]  /*4040*/  HFMA2 R0, -RZ, RZ, 0, 5.9604644775390625e-08 ;  /* 0x00000001ff007431 */ /* 0x004fe400000001ff */
[----:B------:R-:W-:Y:S03]  /*4050*/  IMAD.MOV.U32 R151, RZ, RZ, 0x1 ;  /* 0x00000001ff977424 */ /* 0x000fe600078e00ff */
[----:B------:R-:W-:Y:S05]  /*4060*/  PLOP3.LUT P0, PT, PT, PT, UP0, 0x80, 0x8 ;  /* 0x000000000008781c */ /* 0x000fea0003f0f008 */
[----:B------:R-:W2:Y:S01]  /*4070*/  @UP0 LDCU.64 UR10, c[0x0][0x888] ;  /* 0x00011100ff0a07ac */ /* 0x000ea20008000a00 */
[----:B------:R-:W-:Y:S07]  /*4080*/  @UP0 UIMAD UR8, UR36, UR4, URZ ;  /* 0x00000004240802a4 */ /* 0x000fee000f8e02ff */
[----:B------:R-:W-:Y:S01]  /*4090*/  @!P0 PRMT R151, R0, 0x7610, R151 ;  /* 0x0000761000978816 */ /* 0x000fe20000000097 */
[----:B--2---:R-:W-:Y:S03]  /*40a0*/  @UP0 UIMAD.WIDE UR10, UR8, 0x4, UR10 ;  /* 0x00000004080a08a5 */ /* 0x004fe6000f8e020a */
[----:B------:R-:W2:Y:S03]  /*40b0*/  @!UP0 LDCU UR8, c[0x0][0x880] ;  /* 0x00011000ff0887ac */ /* 0x000ea60008000800 */
[----:B------:R-:W-:Y:S01]  /*40c0*/  IMAD.U32 R10, RZ, RZ, UR10 ;  /* 0x0000000aff0a7e24 */ /* 0x000fe2000f8e00ff */
[----:B------:R-:W-:Y:S05]  /*40d0*/  MOV R11, UR11 ;  /* 0x0000000b000b7c02 */ /* 0x000fea0008000f00 */
[----:B-----5:R3:W5:Y:S02]  /*40e0*/  @P0 LDG.E R82, desc[UR46][R10.64] ;  /* 0x0000002e0a520981 */ /* 0x020764000c1e1900 */
[----:B--23--:R-:W-:Y:S07]  /*40f0*/  @!P0 IMAD.U32 R82, RZ, RZ, UR8 ;  /* 0x00000008ff528e24 */ /* 0x00cfee000f8e00ff */
.L_x_73:
[----:B-----5:R-:W-:Y:S01]  /*4100*/  @!P2 ISETP.EQ.AND P0, PT, R82, RZ, PT ;  /* 0x000000ff5200a20c */ /* 0x020fe20003f02270 */
[----:B------:R-:W-:Y:S01]  /*4110*/  @!UPT UIADD3 URZ, UPT, UPT, URZ, URZ, URZ ;  /* 0x000000fffffff290 */ /* 0x000fe2000fffe0ff */
[----:B------:R-:W-:Y:S11]  /*4120*/  @!P2 BRA `(.L_x_74) ;  /* 0x000000000014a947 */ /* 0x000ff60003800000 */
[----:B------:R-:W-:Y:S02]  /*4130*/  LOP3.LUT P2, RZ, R151, 0xff, RZ, 0xc0, !PT ;  /* 0x000000ff97ff7812 */ /* 0x000fe4000784c0ff */
[----:B------:R-:W-:Y:S04]  /*4140*/  PLOP3.LUT P0, PT, PT, PT, UP0, 0x80, 0x8 ;  /* 0x000000000008781c */ /* 0x000fe80003f0f008 */
[----:B------:R-:W-:Y:S07]  /*4150*/  PLOP3.LUT P0, PT, P0, PT, PT, 0x8, 0x80 ;  /* 0x000000000080781c */ /* 0x000fee000070e170 */
[----:B------:R-:W-:Y:S11]  /*4160*/  @P2 ISETP.EQ.AND P0, PT, R82, RZ, PT ;  /* 0x000000ff5200220c */ /* 0x000ff60003f02270 */
[----:B------:R-:W-:Y:S02]  /*4170*/  @!UPT UIADD3 URZ, UPT, UPT, URZ, URZ, URZ ;  /* 0x000000fffffff290 */ /* 0x000fe4000fffe0ff */
.L_x_74:
[----:B------:R-:W3:Y:S01]  /*4180*/  SYNCS.PHASECHK.TRANS64.TRYWAIT P2, [UR7+0x60], R12 ;  /* 0x0000600cff0075a7 */ /* 0x000ee20008041107 */
[----:B------:R-:W-:Y:S04]  /*4190*/  ELECT P4, URZ, PT ;  /* 0x0000000000ff782f */ /* 0x000fe80003880000 */
[----:B------:R-:W-:Y:S11]  /*41a0*/  PLOP3.LUT P4, PT, P0, P4, PT, 0xf2, 0x2f ;  /* 0x00000000002f781c */ /* 0x000ff60000789e72 */
[----:B------:R-:W-:Y:S02]  /*41b0*/  @!UPT UIADD3 URZ, UPT, UPT, URZ, URZ, URZ ;  /* 0x000000fffffff290 */ /* 0x000fe4000fffe0ff */
[----:B-1----:R-:W-:Y:S05]  /*41c0*/  @!P4 IADD3 R21, P0, PT, R32, 0x580, RZ ;  /* 0x000005802015c810 */ /* 0x002fea0007f1e0ff */
[----:B------:R-:W-:Y:S01]  /*41d0*/  @!P4 IMAD.X R20, RZ, RZ, R33, P0 ;  /* 0x000000ffff14c224 */ /* 0x000fe200000e0621 */
[----:B---3--:R-:W-:Y:S07]  /*41e0*/  @!P2 BRA `(.L_x_75) ;  /* 0x00000048004ca947 */ /* 0x008fee0003800000 */
.L_x_138:
[----:B------:R-:W3:Y:S01]  /*41f0*/  LDC.64 R14, c[0x0][0xb10] ;  /* 0x0002c400ff0e7b82 */ /* 0x000ee20000000a00 */
[----:B------:R-:W-:Y:S01]  /*4200*/  @!P4 R2UR UR8, R20 ;  /* 0x000000001408c2ca */ /* 0x000fe200000e0000 */
[----:B------:R-:W-:Y:S01]  /*4210*/  VOTEU.ALL UP1, P4 ;  /* 0x0000000000ff7886 */ /* 0x000fe20002020000 */
[----:B------:R-:W-:Y:S01]  /*4220*/  @!P4 R2UR UR9, R21 ;  /* 0x000000001509c2ca */ /* 0x000fe200000e0000 */
[----:B------:R-:W-:Y:S01]  /*4230*/  UMOV UR10, 0x0 ;  /* 0x00000000000a7882 */ /* 0x000fe20000000000 */
[----:B------:R-:W-:Y:S03]  /*4240*/  UMOV UR11, 0x10000000 ;  /* 0x10000000000b7882 */ /* 0x000fe60000000000 */
[----:B------:R-:W5:Y:S01]  /*4250*/  LDC.64 R10, c[0x0][0xb18] ;  /* 0x0002c600ff0a7b82 */ /* 0x000f620000000a00 */
[----:B------:R-:W-:Y:S01]  /*4260*/  @!UP1 UIADD3 UR16, UPT, UPT, UR7, 0x200, URZ ;  /* 0x0000020007109890 */ /* 0x000fe2000fffe0ff */
[----:B------:R-:W-:Y:S01]  /*4270*/  @P3 SHF.R.U32.HI R28, RZ, 0x10, R25 ;  /* 0x00000010ff1c3819 */ /* 0x000fe20000011619 */
[----:B------:R-:W-:Y:S01]  /*4280*/  VOTEU.ALL UP1, P4 ;  /* 0x0000000000ff7886 */ /* 0x000fe20002020000 */
[----:B------:R-:W-:Y:S01]  /*4290*/  UMOV UR20, UR36 ;  /* 0x0000002400147c82 */ /* 0x000fe20008000000 */
[----:B------:R-:W-:Y:S03]  /*42a0*/  VIADD R30, R30, 0x1 ;  /* 0x000000011e1e7836 */ /* 0x000fe60000000000 */
[----:B--2---:R-:W2:Y:S01]  /*42b0*/  @!P1 LDC R0, c[0x0][0xb20] ;  /* 0x0002c800ff009b82 */ /* 0x004ea20000000800 */
[----:B------:R-:W-:Y:S01]  /*42c0*/  IMAD.U32 R21, RZ, RZ, UR8 ;  /* 0x00000008ff157e24 */ /* 0x000fe2000f8e00ff */
[----:B------:R-:W-:Y:S06]  /*42d0*/  UPRMT UR8, UR37, 0x654, UR17 ;  /* 0x0000065425087896 */ /* 0x000fec0008000011 */
[----:B-1----:R-:W1:Y:S01]  /*42e0*/  @!P1 LDC R3, c[0x0][0xb0c] ;  /* 0x0002c300ff039b82 */ /* 0x002e620000000800 */
[----:B------:R-:W-:Y:S01]  /*42f0*/  IMAD.U32 R20, RZ, RZ, UR9 ;  /* 0x00000009ff147e24 */ /* 0x000fe2000f8e00ff */
[----:B------:R-:W-:Y:S04]  /*4300*/  @!P4 R2UR UR15, R21 ;  /* 0x00000000150fc2ca */ /* 0x000fe800000e0000 */
[----:B------:R-:W-:Y:S01]  /*4310*/  @!P4 R2UR UR14, R20 ;  /* 0x00000000140ec2ca */ /* 0x000fe200000e0000 */
[----:B------:R-:W-:Y:S11]  /*4320*/  @!P4 IMAD.MOV.U32 R20, RZ, RZ, 0x2000 ;  /* 0x00002000ff14c424 */ /* 0x000ff600078e00ff */
[----:B------:R-:W-:Y:S01]  /*4330*/  @!UPT UIADD3 URZ, UPT, UPT, URZ, URZ, URZ ;  /* 0x000000fffffff290 */ /* 0x000fe2000fffe0ff */
[----:B------:R1:W-:Y:S01]  /*4340*/  @!UP1 UTMALDG.3D [UR16], [UR14], desc[UR10] ;  /* 0x00000a100e0095b4 */ /* 0x0003e20008011000 */
[----:B------:R1:W-:Y:S02]  /*4350*/  @!P4 SYNCS.ARRIVE.TRANS64.RED.A0TR RZ, [UR7+0x50], R20 ;  /* 0x00005014ffffc9a7 */ /* 0x0003e40008300407 */
[----:B-1----:R-:W-:Y:S01]  /*4360*/  @!P1 ISETP.NE.AND P2, PT, R3, 0x1, PT ;  /* 0x000000010300980c */ /* 0x002fe20003f45270 */
[C---:B---3--:R-:W-:Y:S01]  /*4370*/  @!P1 IMAD.HI.U32 R14, R13.reuse, R14, RZ ;  /* 0x0000000e0d0e9227 */ /* 0x048fe200078e00ff */
[----:B-----5:R-:W-:Y:S03]  /*4380*/  @!P1 ISETP.NE.AND P0, PT, R10, 0x1, PT ;  /* 0x000000010a00980c */ /* 0x020fe60003f05270 */
[C---:B------:R-:W-:Y:S01]  /*4390*/  @!P1 IMAD.HI.U32 R11, R8.reuse, R11, RZ ;  /* 0x0000000b080b9227 */ /* 0x040fe200078e00ff */
[----:B------:R-:W-:Y:S04]  /*43a0*/  @!P1 SHF.R.U32.HI R14, RZ, R15, R14 ;  /* 0x0000000fff0e9219 */ /* 0x000fe8000001160e */
[----:B--2---:R-:W-:Y:S01]  /*43b0*/  @!P1 SHF.R.U32.HI R9, RZ, R0, R11 ;  /* 0x00000000ff099219 */ /* 0x004fe2000001160b */
[----:B------:R-:W-:Y:S01]  /*43c0*/  SYNCS.ARRIVE.TRANS64.RED.A1T0 RZ, [UR8], RZ ;  /* 0x000000ffffff79a7 */ /* 0x000fe20008100408 */
[----:B------:R-:W-:Y:S02]  /*43d0*/  @!P1 SEL R14, R13, R14, !P2 ;  /* 0x0000000e0d0e9207 */ /* 0x000fe40005000000 */
[----:B------:R-:W-:Y:S01]  /*43e0*/  @!P1 SEL R9, R8, R9, !P0 ;  /* 0x0000000908099207 */ /* 0x000fe20004000000 */
[----:B------:R-:W1:Y:S04]  /*43f0*/  SYNCS.PHASECHK.TRANS64.TRYWAIT P5, [UR7+0x68], R12 ;  /* 0x0000680cff0075a7 */ /* 0x000e6800080a1107 */
[----:B------:R-:W-:Y:S02]  /*4400*/  @!P1 IMAD.IADD R0, R9, 0x1, -R14 ;  /* 0x0000000109009824 */ /* 0x000fe400078e0a0e */
[----:B------:R-:W-:Y:S02]  /*4410*/  @!P1 IMAD.IADD R9, R14, 0x1, -R9 ;  /* 0x000000010e099824 */ /* 0x000fe400078e0a09 */
[----:B------:R-:W-:Y:S02]  /*4420*/  @!P1 IMAD R13, R0, R3, R13 ;  /* 0x00000003000d9224 */ /* 0x000fe400078e020d */
[----:B------:R-:W-:Y:S01]  /*4430*/  @!P1 IMAD R8, R9, R10, R8 ;  /* 0x0000000a09089224 */ /* 0x000fe200078e0208 */
[----:B-1----:R-:W-:Y:S06]  /*4440*/  @!P5 BRA `(.L_x_76) ;  /* 0x0000004400ccd947 */ /* 0x002fec0003800000 */
.L_x_140:
[----:B-1----:R-:W-:Y:S01]  /*4450*/  @!P4 IADD3 R3, P0, PT, R32, 0x580, RZ ;  /* 0x000005802003c810 */ /* 0x002fe20007f1e0ff */
[----:B------:R-:W-:Y:S01]  /*4460*/  VOTEU.ALL UP1, P4 ;  /* 0x0000000000ff7886 */ /* 0x000fe20002020000 */
[----:B------:R-:W-:Y:S01]  /*4470*/  UMOV UR20, 0x0 ;  /* 0x0000000000147882 */ /* 0x000fe20000000000 */
[----:B------:R-:W-:Y:S01]  /*4480*/  UMOV UR21, 0x10000000 ;  /* 0x1000000000157882 */ /* 0x000fe20000000000 */
[----:B------:R-:W-:Y:S01]  /*4490*/  @!P4 R2UR UR9, R3 ;  /* 0x000000000309c2ca */ /* 0x000fe200000e0000 */
[----:B------:R-:W-:Y:S01]  /*44a0*/  @!P4 IMAD.X R0, RZ, RZ, R33, P0 ;  /* 0x000000ffff00c224 */ /* 0x000fe200000e0621 */
[----:B------:R-:W-:Y:S01]  /*44b0*/  @!UP1 UIADD3 UR10, UPT, UPT, UR18, 0x40, URZ ;  /* 0x00000040120a9890 */ /* 0x000fe2000fffe0ff */
[----:B------:R-:W-:Y:S01]  /*44c0*/  ISETP.NE.AND P0, PT, R30, 0x2, PT ;  /* 0x000000021e00780c */ /* 0x000fe20003f05270 */
[----:B------:R-:W-:Y:S01]  /*44d0*/  UMOV UR11, UR19 ;  /* 0x00000013000b7c82 */ /* 0x000fe20008000000 */
[----:B------:R-:W-:Y:S01]  /*44e0*/  UMOV UR12, UR36 ;  /* 0x00000024000c7c82 */ /* 0x000fe20008000000 */
[----:B------:R-:W-:Y:S01]  /*44f0*/  @!P4 R2UR UR8, R0 ;  /* 0x000000000008c2ca */ /* 0x000fe200000e0000 */
[----:B------:R-:W-:Y:S01]  /*4500*/  IMAD.IADD R20, R8, 0x1, R150 ;  /* 0x0000000108147824 */ /* 0x000fe200078e0296 */
[----:B------:R-:W-:Y:S01]  /*4510*/  @P3 R2UR UR36, R28 ;  /* 0x000000001c2432ca */ /* 0x000fe200000e0000 */
[----:B------:R-:W-:Y:S01]  /*4520*/  IMAD.IADD R21, R13, 0x1, R152 ;  /* 0x000000010d157824 */ /* 0x000fe200078e0298 */
[----:B------:R-:W-:Y:S02]  /*4530*/  SEL R0, RZ, 0x1, P0 ;  /* 0x00000001ff007807 */ /* 0x000fe40000000000 */
[----:B------:R-:W-:Y:S01]  /*4540*/  LOP3.LUT R31, R31, 0x1, RZ, 0x3c, !PT ;  /* 0x000000011f1f7812 */ /* 0x000fe200078e3cff */
[----:B------:R-:W-:Y:S01]  /*4550*/  IMAD.U32 R10, RZ, RZ, UR9 ;  /* 0x00000009ff0a7e24 */ /* 0x000fe2000f8e00ff */
[----:B------:R-:W-:Y:S01]  /*4560*/  @!UP1 UIADD3 UR9, UPT, UPT, UR7, 0x58, URZ ;  /* 0x0000005807099890 */ /* 0x000fe2000fffe0ff */
[----:B------:R-:W-:Y:S02]  /*4570*/  LOP3.LUT R29, R29, R0, RZ, 0x3c, !PT ;  /* 0x000000001d1d7212 */ /* 0x000fe400078e3cff */
[----:B------:R-:W-:Y:S02]  /*4580*/  SEL R30, R30, RZ, P0 ;  /* 0x000000ff1e1e7207 */ /* 0x000fe40000000000 */
[----:B------:R-:W-:Y:S01]  /*4590*/  IMAD.U32 R11, RZ, RZ, UR8 ;  /* 0x00000008ff0b7e24 */ /* 0x000fe2000f8e00ff */
[----:B------:R-:W-:Y:S01]  /*45a0*/  @!P4 R2UR UR14, R10 ;  /* 0x000000000a0ec2ca */ /* 0x000fe200000e0000 */
[----:B------:R-:W-:Y:S01]  /*45b0*/  @!UP1 UIADD3 UR8, UPT, UPT, UR7, 0x2200, URZ ;  /* 0x0000220007089890 */ /* 0x000fe2000fffe0ff */
[----:B------:R-:W-:Y:S02]  /*45c0*/  VOTEU.ALL UP1, P4 ;  /* 0x0000000000ff7886 */ /* 0x000fe40002020000 */
[----:B------:R-:W-:Y:S11]  /*45d0*/  @!P4 R2UR UR15, R11 ;  /* 0x000000000b0fc2ca */ /* 0x000ff600000e0000 */
[----:B------:R-:W-:Y:S02]  /*45e0*/  @!UPT UIADD3 URZ, UPT, UPT, URZ, URZ, URZ ;  /* 0x000000fffffff290 */ /* 0x000fe4000fffe0ff */
[----:B------:R2:W-:Y:S01]  /*45f0*/  @!UP1 UTMALDG.3D [UR8], [UR14], desc[UR20] ;  /* 0x000014080e0095b4 */ /* 0x0005e20008011000 */
[----:B------:R2:W-:Y:S01]  /*4600*/  @!P4 SYNCS.ARRIVE.TRANS64.RED.A0TR RZ, [UR7+0x58], R23 ;  /* 0x00005817ffffc9a7 */ /* 0x0005e20008300407 */
[----:B------:R-:W-:Y:S01]  /*4610*/  UPLOP3.LUT UP1, UPT, UPT, UPT, UPT, 0x80, 0x8 ;  /* 0x000000000008789c */ /* 0x000fe20003f2f070 */
[----:B------:R-:W-:Y:S01]  /*4620*/  SYNCS.ARRIVE.TRANS64.RED.A1T0 RZ, [UR13], RZ ;  /* 0x000000ffffff79a7 */ /* 0x000fe2000810040d */
[----:B------:R-:W-:Y:S09]  /*4630*/  @P3 BRA `(.L_x_77) ;  /* 0xfffffff400503947 */ /* 0x000ff2000383ffff */
[----:B------:R-:W-:-:S04]  /*4640*/  SHF.L.U32 R3, R31, 0x1f, RZ ;  /* 0x0000001f1f037819 */ /* 0x000fc800000006ff */
[----:B------:R-:W1:Y:S02]  /*4650*/  SYNCS.PHASECHK.TRANS64.TRYWAIT P0, [UR7+0x60], R3 ;  /* 0x00006003ff0075a7 */ /* 0x000e640008001107 */
[----:B-1----:R-:W-:Y:S05]  /*4660*/  @!P0 BRA `(.L_x_78) ;  /* 0x00000044005c8947 */ /* 0x002fea0003800000 */
.L_x_142:
[----:B-1----:R-:W-:-:S07]  /*4670*/  MOV R0, UR7 ;  /* 0x0000000700007c02 */ /* 0x002fce0008000f00 */
.L_x_79:
[----:B-1----:R-:W-:-:S04]  /*4680*/  SHF.L.U32 R3, R31, 0x1f, RZ ;  /* 0x0000001f1f037819 */ /* 0x002fc800000006ff */
[----:B------:R1:W3:Y:S03]  /*4690*/  SYNCS.PHASECHK.TRANS64.TRYWAIT P0, [R0+URZ+0x68], R3 ;  /* 0x00006803000075a7 */ /* 0x0002e600080011ff */
[----:B---3--:R-:W-:Y:S05]  /*46a0*/  @!P0 NANOSLEEP.SYNCS 0x989680 ;  /* 0x009896800000895d */ /* 0x008fea0003900000 */
[----:B------:R-:W3:Y:S02]  /*46b0*/  @!P0 SYNCS.PHASECHK.TRANS64 P0, [R0+URZ+0x68], R3 ;  /* 0x00006803000085a7 */ /* 0x000ee400080010ff */
[----:B--23--:R-:W-:Y:S05]  /*46c0*/  @P0 EXIT ;  /* 0x000000000000094d */ /* 0x00cfea0003800000 */
[----:B------:R-:W-:Y:S05]  /*46d0*/  BRA `(.L_x_79) ;  /* 0xfffffffc00e87947 */ /* 0x000fea000383ffff */
.L_x_68:
[----:B------:R-:W-:-:S06]  /*46e0*/  UISETP.GE.AND UP1, UPT, UR8, 0x4, UPT ;  /* 0x000000040800788c */ /* 0x000fcc000bf26270 */
[----:B------:R-:W-:-:S13]  /*46f0*/  PLOP3.LUT P0, PT, PT, PT, UP1, 0x80, 0x8 ;  /* 0x000000000008781c */ /* 0x000fda0003f0f018 */
[----:B------:R-:W-:Y:S05]  /*4700*/  @!P0 EXIT ;  /* 0x000000000000894d */ /* 0x000fea0003800000 */
[----:B------:R-:W-:Y:S01]  /*4710*/  BAR.SYNC.DEFER_BLOCKING 0x6, 0xa0 ;  /* 0x0182800000007b1d */ /* 0x000fe20000010000 */
[C---:B------:R-:W-:Y:S01]  /*4720*/  IMAD.U32 R79, R167.reuse, 0x10000, RZ ;  /* 0x00010000a74f7824 */ /* 0x040fe200078e00ff */
[C---:B------:R-:W-:Y:S01]  /*4730*/  R2P PR, R167.reuse, 0x6 ;  /* 0x00000006a7007804 */ /* 0x040fe20000000000 */
[----:B------:R-:W-:Y:S01]  /*4740*/  IMAD.SHL.U32 R2, R167, 0x40, RZ ;  /* 0x00000040a7027824 */ /* 0x000fe200078e00ff */
[----:B------:R-:W-:Y:S01]  /*4750*/  CS2R R160, SRZ ;  /* 0x0000000000a07805 */ /* 0x000fe2000001ff00 */
[----:B------:R-:W-:Y:S01]  /*4760*/  IMAD.MOV.U32 R164, RZ, RZ, 0x20 ;  /* 0x00000020ffa47424 */ /* 0x000fe200078e00ff */
[----:B------:R-:W-:Y:S02]  /*4770*/  UMOV UR49, 0x400 ;  /* 0x0000040000317882 */ /* 0x000fe40000000000 */
[----:B------:R-:W1:Y:S01]  /*4780*/  LDC R157, c[0x0][0x370] ;  /* 0x0000dc00ff9d7b82 */ /* 0x000e620000000800 */
[----:B------:R-:W-:Y:S01]  /*4790*/  ULEA UR49, UR37, UR49, 0x18 ;  /* 0x0000003125317291 */ /* 0x000fe2000f8ec0ff */
[----:B------:R-:W-:Y:S01]  /*47a0*/  LOP3.LUT R79, R79, 0x600000, RZ, 0xc0, !PT ;  /* 0x006000004f4f7812 */ /* 0x000fe200078ec0ff */
[----:B------:R-:W-:Y:S01]  /*47b0*/  IMAD.SHL.U32 R153, R167, 0x8, RZ ;  /* 0x00000008a7997824 */ /* 0x000fe200078e00ff */
[----:B------:R-:W-:Y:S01]  /*47c0*/  LOP3.LUT R4, R2, 0x180, RZ, 0xc0, !PT ;  /* 0x0000018002047812 */ /* 0x000fe200078ec0ff */
[----:B------:R-:W-:Y:S01]  /*47d0*/  IMAD.MOV.U32 R165, RZ, RZ, 0x10 ;  /* 0x00000010ffa57424 */ /* 0x000fe200078e00ff */
[----:B------:R-:W-:Y:S01]  /*47e0*/  SEL R164, R164, 0xffffffe0, !P2 ;  /* 0xffffffe0a4a47807 */ /* 0x000fe20005000000 */
[----:B------:R-:W-:Y:S01]  /*47f0*/  UIADD3 UR4, UPT, UPT, UR49, 0x4200, URZ ;  /* 0x0000420031047890 */ /* 0x000fe2000fffe0ff */
[----:B------:R-:W2:Y:S01]  /*4800*/  LDC R74, c[0x0][0xb0c] ;  /* 0x0002c300ff4a7b82 */ /* 0x000ea20000000800 */
[----:B------:R-:W-:Y:S01]  /*4810*/  LOP3.LUT R153, R4, 0x30, R153, 0xf8, !PT ;  /* 0x0000003004997812 */ /* 0x000fe200078ef899 */
[----:B------:R-:W-:Y:S01]  /*4820*/  IMAD.MOV.U32 R76, RZ, RZ, RZ ;  /* 0x000000ffff4c7224 */ /* 0x000fe200078e00ff */
[----:B------:R-:W-:Y:S01]  /*4830*/  SEL R165, R165, 0xfffffff0, !P1 ;  /* 0xfffffff0a5a57807 */ /* 0x000fe20004800000 */
[----:B------:R-:W-:Y:S01]  /*4840*/  IMAD.MOV.U32 R162, RZ, RZ, RZ ;  /* 0x000000ffffa27224 */ /* 0x000fe200078e00ff */
[----:B------:R-:W-:Y:S01]  /*4850*/  LOP3.LUT R153, R153, 0x1e40, R2, 0xf8, !PT ;  /* 0x00001e4099997812 */ /* 0x000fe200078ef802 */
[----:B------:R-:W-:Y:S01]  /*4860*/  IMAD.MOV.U32 R169, RZ, RZ, RZ ;  /* 0x000000ffffa97224 */ /* 0x000fe200078e00ff */
[----:B------:R-:W-:Y:S01]  /*4870*/  LOP3.LUT R167, R167, 0x60, RZ, 0xc0, !PT ;  /* 0x00000060a7a77812 */ /* 0x000fe200078ec0ff */
[----:B------:R-:W4:Y:S01]  /*4880*/  LDC R155, c[0x0][0xb20] ;  /* 0x0002c800ff9b7b82 */ /* 0x000f220000000800 */
[----:B------:R-:W3:Y:S01]  /*4890*/  LDS R0, [UR49+0x130] ;  /* 0x00013031ff007984 */ /* 0x000ee20008000800 */
[----:B------:R-:W-:Y:S01]  /*48a0*/  IMAD.MOV.U32 R159, RZ, RZ, RZ ;  /* 0x000000ffff9f7224 */ /* 0x000fe200078e00ff */
[----:B------:R-:W1:Y:S01]  /*48b0*/  LDCU.64 UR52, c[0x0][0x348] ;  /* 0x00006900ff3477ac */ /* 0x000e620008000a00 */
[----:B------:R-:W-:Y:S01]  /*48c0*/  IMAD.U32 R166, RZ, RZ, UR4 ;  /* 0x00000004ffa67e24 */ /* 0x000fe2000f8e00ff */
[----:B------:R-:W1:Y:S03]  /*48d0*/  LDCU.64 UR38, c[0x0][0x888] ;  /* 0x00011100ff2677ac */ /* 0x000e660008000a00 */
[----:B------:R-:W1:Y:S01]  /*48e0*/  LDC R73, c[0x0][0xb30] ;  /* 0x0002cc00ff497b82 */ /* 0x000e620000000800 */
[----:B------:R-:W1:Y:S01]  /*48f0*/  LDCU.64 UR44, c[0x0][0x890] ;  /* 0x00011200ff2c77ac */ /* 0x000e620008000a00 */
[----:B------:R-:W-:-:S06]  /*4900*/  UIADD3 UR48, UPT, UPT, UR49, 0x200, URZ ;  /* 0x0000020031307890 */ /* 0x000fcc000fffe0ff */
[----:B------:R-:W1:Y:S08]  /*4910*/  LDC.64 R148, c[0x0][0xb10] ;  /* 0x0002c400ff947b82 */ /* 0x000e700000000a00 */
[----:B------:R-:W1:Y:S08]  /*4920*/  LDC.64 R70, c[0x0][0xb18] ;  /* 0x0002c600ff467b82 */ /* 0x000e700000000a00 */
[----:B------:R-:W1:Y:S08]  /*4930*/  LDC.64 R68, c[0x0][0xb28] ;  /* 0x0002ca00ff447b82 */ /* 0x000e700000000a00 */
[----:B------:R-:W1:Y:S01]  /*4940*/  LDC.64 R146, c[0x0][0x8b0] ;  /* 0x00022c00ff927b82 */ /* 0x000e620000000a00 */
[----:B---3--:R-:W-:Y:S01]  /*4950*/  IMAD.IADD R79, R0, 0x1, R79 ;  /* 0x00000001004f7824 */ /* 0x008fe200078e024f */
[----:B------:R-:W-:-:S04]  /*4960*/  SHF.R.S32.HI R0, RZ, 0x4, R164 ;  /* 0x00000004ff007819 */ /* 0x000fc800000114a4 */
[----:B------:R-:W-:Y:S02]  /*4970*/  LEA.HI.SX32 R163, R165, R0, 0x1c ;  /* 0x00000000a5a37211 */ /* 0x000fe400078fe2ff */
[----:B------:R-:W3:Y:S08]  /*4980*/  LDC.64 R144, c[0x0][0x8a8] ;  /* 0x00022a00ff907b82 */ /* 0x000ef00000000a00 */
[----:B--2-4-:R-:W1:Y:S02]  /*4990*/  LDC R156, c[0x0][0x374] ;  /* 0x0000dd00ff9c7b82 */ /* 0x014e640000000800 */
.L_x_105:
[----:B------:R-:W-:Y:S02]  /*49a0*/  LEA R0, R169, UR49, 0x3 ;  /* 0x00000031a9007c11 */ /* 0x000fe4000f8e18ff */
[----:B------:R-:W-:Y:S02]  /*49b0*/  SHF.L.U32 R3, R161, 0x1f, RZ ;  /* 0x0000001fa1037819 */ /* 0x000fe400000006ff */
[----:B-1----:R-:W-:Y:S02]  /*49c0*/  LEA R16, R169, UR49, 0x4 ;  /* 0x00000031a9107c11 */ /* 0x002fe4000f8e20ff */
[----:B------:R-:W2:Y:S02]  /*49d0*/  SYNCS.PHASECHK.TRANS64.TRYWAIT P0, [R0+URZ+0x80], R3 ;  /* 0x00008003000075a7 */ /* 0x000ea400080011ff */
[----:B--2---:R-:W-:Y:S05]  /*49e0*/  @!P0 BRA `(.L_x_80) ;  /* 0x0000004000948947 */ /* 0x004fea0003800000 */
.L_x_143:
[----:B------:R-:W4:Y:S01]  /*49f0*/  LDC.64 R12, c[0x0][0xb10] ;  /* 0x0002c400ff0c7b82 */ /* 0x000f220000000a00 */
[----:B------:R-:W3:Y:S01]  /*4a00*/  LDS.128 R16, [R16+0x110] ;  /* 0x0001100010107984 */ /* 0x000ee20000000c00 */
[----:B-1----:R-:W-:Y:S01]  /*4a10*/  ISETP.NE.AND P1, PT, R73, 0x1, PT ;  /* 0x000000014900780c */ /* 0x002fe20003f25270 */
[----:B--2---:R-:W-:Y:S01]  /*4a20*/  VIADD R0, R0, 0x90 ;  /* 0x0000009000007836 */ /* 0x004fe20000000000 */
[----:B------:R-:W-:Y:S04]  /*4a30*/  ISETP.GE.AND P0, PT, R72, 0x1, PT ;  /* 0x000000014800780c */ /* 0x000fe80003f06270 */
[----:B------:R-:W1:Y:S01]  /*4a40*/  LDC.64 R10, c[0x0][0xb18] ;  /* 0x0002c600ff0a7b82 */ /* 0x000e620000000a00 */
[----:B------:R-:W-:Y:S01]  /*4a50*/  PRMT R0, RZ, 0x654, R0 ;  /* 0x00000654ff007816 */ /* 0x000fe20000000000 */
[----:B------:R-:W-:Y:S01]  /*4a60*/  @!PT LDS RZ, [RZ] ;  /* 0x00000000fffff984 */ /* 0x000fe20000000800 */
[----:B------:R-:W-:Y:S01]  /*4a70*/  @!PT LDS RZ, [RZ] ;  /* 0x00000000fffff984 */ /* 0x000fe20000000800 */
[----:B------:R-:W-:Y:S01]  /*4a80*/  @!PT LDS RZ, [RZ] ;  /* 0x00000000fffff984 */ /* 0x000fe20000000800 */
[----:B------:R-:W-:Y:S01]  /*4a90*/  @!PT LDS RZ, [RZ] ;  /* 0x00000000fffff984 */ /* 0x000fe20000000800 */
[----:B------:R2:W-:Y:S06]  /*4aa0*/  MEMBAR.ALL.CTA ;  /* 0x0000000000007992 */ /* 0x0005ec0000008000 */
[----:B--2---:R-:W2:Y:S01]  /*4ab0*/  FENCE.VIEW.ASYNC.S ;  /* 0x00000000000073c6 */ /* 0x004ea20000000000 */
[----:B------:R-:W1:Y:S08]  /*4ac0*/  @!P1 LDC R14, c[0x0][0xb20] ;  /* 0x0002c800ff0e9b82 */ /* 0x000e700000000800 */
[----:B------:R-:W1:Y:S01]  /*4ad0*/  @!P1 LDC R9, c[0x0][0xb0c] ;  /* 0x0002c300ff099b82 */ /* 0x000e620000000800 */
[----:B--2---:R2:W-:Y:S01]  /*4ae0*/  SYNCS.ARRIVE.TRANS64.RED.A1T0 RZ, [R0+URZ], RZ ;  /* 0x000000ff00ff79a7 */ /* 0x0045e200081004ff */
[----:B---3--:R-:W-:Y:S04]  /*4af0*/  LOP3.LUT P4, RZ, R18, 0x1, RZ, 0xc0, !PT ;  /* 0x0000000112ff7812 */ /* 0x008fe8000788c0ff */
[----:B------:R-:W-:Y:S09]  /*4b00*/  P2R R168, PR, RZ, 0x10 ;  /* 0x00000010ffa87803 */ /* 0x000ff20000000000 */
[----:B------:R-:W-:Y:S02]  /*4b10*/  @P4 MOV R77, R16 ;  /* 0x00000010004d4202 */ /* 0x000fe40000000f00 */
[----:B------:R-:W-:Y:S01]  /*4b20*/  @P4 LOP3.LUT R75, R17, 0xffff, RZ, 0xc0, !PT ;  /* 0x0000ffff114b4812 */ /* 0x000fe200078ec0ff */
[----:B--2-4-:R-:W-:Y:S06]  /*4b30*/  @!P0 BRA `(.L_x_81) ;  /* 0x0000000000a48947 */ /* 0x014fec0003800000 */
[----:B------:R-:W-:Y:S01]  /*4b40*/  IMAD.HI.U32 R24, R156, R71, RZ ;  /* 0x000000479c187227 */ /* 0x000fe200078e00ff */
[----:B------:R-:W-:Y:S02]  /*4b50*/  ISETP.NE.AND P0, PT, R70, 0x1, PT ;  /* 0x000000014600780c */ /* 0x000fe40003f05270 */
[----:B------:R-:W-:Y:S01]  /*4b60*/  ISETP.NE.AND P2, PT, R72, 0x1, PT ;  /* 0x000000014800780c */ /* 0x000fe20003f45270 */
[-C--:B------:R-:W-:Y:S01]  /*4b70*/  IMAD.HI.U32 R22, R157, R148.reuse, RZ ;  /* 0x000000949d167227 */ /* 0x080fe200078e00ff */
[----:B------:R-:W-:Y:S02]  /*4b80*/  SHF.R.U32.HI R23, RZ, R155, R24 ;  /* 0x0000009bff177219 */ /* 0x000fe40000011618 */
[----:B------:R-:W-:Y:S01]  /*4b90*/  ISETP.NE.AND P3, PT, R74, 0x1, PT ;  /* 0x000000014a00780c */ /* 0x000fe20003f65270 */
[----:B------:R-:W-:Y:S01]  /*4ba0*/  IMAD.HI.U32 R28, R75, R71, RZ ;  /* 0x000000474b1c7227 */ /* 0x000fe200078e00ff */
[----:B------:R-:W-:Y:S02]  /*4bb0*/  SHF.R.U32.HI R22, RZ, R149, R22 ;  /* 0x00000095ff167219 */ /* 0x000fe40000011616 */
[----:B------:R-:W-:Y:S01]  /*4bc0*/  SEL R3, R156, R23, !P0 ;  /* 0x000000179c037207 */ /* 0x000fe20004000000 */
[----:B------:R-:W-:Y:S01]  /*4bd0*/  IMAD.HI.U32 R26, R77, R148, RZ ;  /* 0x000000944d1a7227 */ /* 0x000fe200078e00ff */
[----:B------:R-:W-:Y:S03]  /*4be0*/  SEL R7, R157, R22, !P3 ;  /* 0x000000169d077207 */ /* 0x000fe60005800000 */
[-C--:B------:R-:W-:Y:S01]  /*4bf0*/  IMAD.HI.U32 R22, R3, R68.reuse, RZ ;  /* 0x0000004403167227 */ /* 0x080fe200078e00ff */
[----:B------:R-:W-:Y:S03]  /*4c00*/  SHF.R.U32.HI R26, RZ, R149, R26 ;  /* 0x00000095ff1a7219 */ /* 0x000fe6000001161a */
[----:B------:R-:W-:Y:S01]  /*4c10*/  IMAD.HI.U32 R24, R7, R68, RZ ;  /* 0x0000004407187227 */ /* 0x000fe200078e00ff */
[----:B------:R-:W-:Y:S02]  /*4c20*/  @P2 SHF.R.U32.HI R3, RZ, R69, R22 ;  /* 0x00000045ff032219 */ /* 0x000fe40000011616 */
[----:B------:R-:W-:Y:S02]  /*4c30*/  SHF.R.U32.HI R22, RZ, R155, R28 ;  /* 0x0000009bff167219 */ /* 0x000fe4000001161c */
[----:B------:R-:W-:Y:S01]  /*4c40*/  @P2 SHF.R.U32.HI R7, RZ, R69, R24 ;  /* 0x00000045ff072219 */ /* 0x000fe20000011618 */
[C---:B------:R-:W-:Y:S01]  /*4c50*/  IMAD R2, R72.reuse, R3, RZ ;  /* 0x0000000348027224 */ /* 0x040fe200078e02ff */
[----:B------:R-:W-:Y:S02]  /*4c60*/  SEL R5, R75, R22, !P0 ;  /* 0x000000164b057207 */ /* 0x000fe40004000000 */
[----:B------:R-:W-:Y:S01]  /*4c70*/  SEL R3, R77, R26, !P3 ;  /* 0x0000001a4d037207 */ /* 0x000fe20005800000 */
[----:B------:R-:W-:Y:S01]  /*4c80*/  IMAD R4, R72, R7, RZ ;  /* 0x0000000748047224 */ /* 0x000fe200078e02ff */
[C---:B------:R-:W-:Y:S01]  /*4c90*/  ISETP.GE.AND P0, PT, R5.reuse, R2, PT ;  /* 0x000000020500720c */ /* 0x040fe20003f06270 */
[----:B------:R-:W-:Y:S03]  /*4ca0*/  IMAD.HI.U32 R6, R5, R68, RZ ;  /* 0x0000004405067227 */ /* 0x000fe600078e00ff */
[----:B------:R-:W-:Y:S01]  /*4cb0*/  ISETP.GE.OR P0, PT, R3, R4, P0 ;  /* 0x000000040300720c */ /* 0x000fe20000706670 */
[----:B------:R-:W-:Y:S01]  /*4cc0*/  IMAD.MOV R4, RZ, RZ, -R3 ;  /* 0x000000ffff047224 */ /* 0x000fe200078e0a03 */
[-C--:B------:R-:W-:Y:S03]  /*4cd0*/  SHF.R.U32.HI R6, RZ, R69.reuse, R6 ;  /* 0x00000045ff067219 */ /* 0x080fe60000011606 */
[----:B------:R-:W-:Y:S01]  /*4ce0*/  IMAD R77, R74, R4, R77 ;  /* 0x000000044a4d7224 */ /* 0x000fe200078e024d */
[----:B------:R-:W-:Y:S05]  /*4cf0*/  SEL R15, R5, R6, !P2 ;  /* 0x00000006050f7207 */ /* 0x000fea0005000000 */
[----:B------:R-:W-:Y:S02]  /*4d00*/  IMAD.MOV R6, RZ, RZ, -R15 ;  /* 0x000000ffff067224 */ /* 0x000fe400078e0a0f */
[C---:B------:R-:W-:Y:S04]  /*4d10*/  @!P0 IMAD.HI.U32 R2, R3.reuse, R68, RZ ;  /* 0x0000004403028227 */ /* 0x040fe800078e00ff */
[----:B------:R-:W-:Y:S01]  /*4d20*/  IMAD R6, R72, R6, R5 ;  /* 0x0000000648067224 */ /* 0x000fe200078e0205 */
[----:B------:R-:W-:Y:S04]  /*4d30*/  @!P0 SHF.R.U32.HI R2, RZ, R69, R2 ;  /* 0x00000045ff028219 */ /* 0x000fe80000011602 */
[----:B------:R-:W-:Y:S02]  /*4d40*/  @!P0 SEL R0, R3, R2, !P2 ;  /* 0x0000000203008207 */ /* 0x000fe40005000000 */
[----:B------:R-:W-:Y:S02]  /*4d50*/  IADD3 R2, PT, PT, -R5, RZ, RZ ;  /* 0x000000ff05027210 */ /* 0x000fe40007ffe1ff */
[----:B------:R-:W-:Y:S01]  /*4d60*/  @!P0 IADD3 R8, PT, PT, R15, -R0, RZ ;  /* 0x800000000f088210 */ /* 0x000fe20007ffe0ff */
[----:B------:R-:W-:Y:S02]  /*4d70*/  @!P0 IMAD R0, R7, R6, R0 ;  /* 0x0000000607008224 */ /* 0x000fe400078e0200 */
[----:B------:R-:W-:Y:S02]  /*4d80*/  IMAD R75, R70, R2, R75 ;  /* 0x00000002464b7224 */ /* 0x000fe400078e024b */
[----:B------:R-:W-:Y:S02]  /*4d90*/  @!P0 IMAD R5, R8, R72, R3 ;  /* 0x0000004808058224 */ /* 0x000fe400078e0203 */
[----:B------:R-:W-:Y:S04]  /*4da0*/  @!P0 IMAD.MOV.U32 R3, RZ, RZ, R0 ;  /* 0x000000ffff038224 */ /* 0x000fe800078e0000 */
[----:B------:R-:W-:Y:S02]  /*4db0*/  IMAD R77, R3, R74, R77 ;  /* 0x0000004a034d7224 */ /* 0x000fe400078e024d */
[----:B------:R-:W-:Y:S07]  /*4dc0*/  IMAD R75, R5, R70, R75 ;  /* 0x00000046054b7224 */ /* 0x000fee00078e024b */
.L_x_81:
[----:B-1----:R-:W-:Y:S01]  /*4dd0*/  @!P1 ISETP.NE.AND P0, PT, R10, 0x1, PT ;  /* 0x000000010a00980c */ /* 0x002fe20003f05270 */
[----:B------:R-:W-:Y:S01]  /*4de0*/  @!P1 IMAD.HI.U32 R0, R77, R12, RZ ;  /* 0x0000000c4d009227 */ /* 0x000fe200078e00ff */
[----:B------:R-:W-:Y:S01]  /*4df0*/  @!P1 ISETP.NE.AND P2, PT, R9, 0x1, PT ;  /* 0x000000010900980c */ /* 0x000fe20003f45270 */
[----:B------:R-:W-:Y:S01]  /*4e00*/  ULOP3.LUT UP0, URZ, UR48, 0x1b0, URZ, 0xc0, !UPT ;  /* 0x000001b030ff7892 */ /* 0x000fe2000f80c0ff */
[----:B------:R-:W-:Y:S01]  /*4e10*/  R2UR UR42, R21 ;  /* 0x00000000152a72ca */ /* 0x000fe200000e0000 */
[----:B------:R-:W-:Y:S01]  /*4e20*/  @!P1 IMAD.HI.U32 R3, R75, R11, RZ ;  /* 0x0000000b4b039227 */ /* 0x000fe200078e00ff */
[----:B------:R-:W-:Y:S02]  /*4e30*/  @!P1 SHF.R.U32.HI R0, RZ, R13, R0 ;  /* 0x0000000dff009219 */ /* 0x000fe40000011600 */
[----:B------:R-:W-:Y:S01]  /*4e40*/  R2UR UR41, R20 ;  /* 0x00000000142972ca */ /* 0x000fe200000e0000 */
[----:B------:R-:W-:Y:S01]  /*4e50*/  VIADD R169, R169, 0x1 ;  /* 0x00000001a9a97836 */ /* 0x000fe20000000000 */
[----:B------:R-:W-:Y:S02]  /*4e60*/  @!P1 SHF.R.U32.HI R2, RZ, R14, R3 ;  /* 0x0000000eff029219 */ /* 0x000fe40000011603 */
[----:B------:R-:W-:Y:S02]  /*4e70*/  @!P1 SEL R3, R77, R0, !P2 ;  /* 0x000000004d039207 */ /* 0x000fe40005000000 */
[----:B------:R-:W-:Y:S02]  /*4e80*/  @!P1 SEL R2, R75, R2, !P0 ;  /* 0x000000024b029207 */ /* 0x000fe40004000000 */
[----:B------:R-:W-:Y:S01]  /*4e90*/  @P4 SHF.R.U32.HI R158, RZ, 0x10, R17 ;  /* 0x00000010ff9e4819 */ /* 0x000fe20000011611 */
[----:B------:R-:W-:Y:S02]  /*4ea0*/  USHF.L.U32 UR42, UR42, 0x7, URZ ;  /* 0x000000072a2a7899 */ /* 0x000fe400080006ff */
[----:B------:R-:W-:Y:S02]  /*4eb0*/  @!P1 IMAD.IADD R0, R2, 0x1, -R3 ;  /* 0x0000000102009824 */ /* 0x000fe400078e0a03 */
[----:B------:R-:W-:Y:S01]  /*4ec0*/  @!P1 IMAD.IADD R2, R3, 0x1, -R2 ;  /* 0x0000000103029824 */ /* 0x000fe200078e0a02 */
[----:B------:R-:W-:Y:S01]  /*4ed0*/  USHF.L.U32 UR41, UR41, 0x7, URZ ;  /* 0x0000000729297899 */ /* 0x000fe200080006ff */
[----:B------:R-:W-:Y:S02]  /*4ee0*/  @!P1 IMAD R77, R0, R9, R77 ;  /* 0x00000009004d9224 */ /* 0x000fe400078e024d */
[----:B------:R-:W-:Y:S01]  /*4ef0*/  @!P1 IMAD R75, R2, R10, R75 ;  /* 0x0000000a024b9224 */ /* 0x000fe200078e024b */
[----:B------:R-:W-:Y:S08]  /*4f00*/  BRA.U !UP0, `(.L_x_82) ;  /* 0x0000000108407547 */ /* 0x000ff0000b800000 */
[----:B------:R-:W1:Y:S01]  /*4f10*/  LDCU.64 UR8, c[0x4][0x80] ;  /* 0x01001000ff0877ac */ /* 0x000e620008000a00 */
[----:B------:R-:W-:Y:S01]  /*4f20*/  MOV R3, 0x0 ;  /* 0x0000000000037802 */ /* 0x000fe20000000f00 */
[----:B------:R-:W-:Y:S02]  /*4f30*/  HFMA2 R12, -RZ, RZ, 0, 5.9604644775390625e-08 ;  /* 0x00000001ff0c7431 */ /* 0x000fe400000001ff */
[----:B------:R-:W-:Y:S02]  /*4f40*/  IMAD.MOV.U32 R8, RZ, RZ, 0x70 ;  /* 0x00000070ff087424 */ /* 0x000fe400078e00ff */
[----:B------:R-:W-:Y:S01]  /*4f50*/  IMAD.MOV.U32 R13, RZ, RZ, RZ ;  /* 0x000000ffff0d7224 */ /* 0x000fe200078e00ff */
[----:B------:R-:W2:Y:S01]  /*4f60*/  LDCU.64 UR6, c[0x4][0x88] ;  /* 0x01001100ff0677ac */ /* 0x000ea20008000a00 */
[----:B------:R-:W3:Y:S01]  /*4f70*/  LDC.64 R2, c[0x4][R3] ;  /* 0x0100000003027b82 */ /* 0x000ee20000000a00 */
[----:B------:R-:W4:Y:S01]  /*4f80*/  LDCU.64 UR4, c[0x4][0x8] ;  /* 0x01000100ff0477ac */ /* 0x000f220008000a00 */
[----:B-1----:R-:W-:Y:S01]  /*4f90*/  MOV R5, UR9 ;  /* 0x0000000900057c02 */ /* 0x002fe20008000f00 */
[----:B------:R-:W-:Y:S01]  /*4fa0*/  IMAD.U32 R4, RZ, RZ, UR8 ;  /* 0x00000008ff047e24 */ /* 0x000fe2000f8e00ff */
[----:B--2---:R-:W-:Y:S01]  /*4fb0*/  MOV R7, UR7 ;  /* 0x0000000700077c02 */ /* 0x004fe20008000f00 */
[----:B------:R-:W-:Y:S01]  /*4fc0*/  IMAD.U32 R6, RZ, RZ, UR6 ;  /* 0x00000006ff067e24 */ /* 0x000fe2000f8e00ff */
[----:B----4-:R-:W-:Y:S01]  /*4fd0*/  MOV R11, UR5 ;  /* 0x00000005000b7c02 */ /* 0x010fe20008000f00 */
[----:B------:R-:W-:Y:S02]  /*4fe0*/  IMAD.U32 R10, RZ, RZ, UR4 ;  /* 0x00000004ff0a7e24 */ /* 0x000fe4000f8e00ff */
[----:B------:R-:W-:Y:S07]  /*4ff0*/  LEPC R20, `(.L_x_82) ;  /* 0x000000001014794e */ /* 0x000fee0000000000 */
[----:B---3-5:R-:W-:Y:S05]  /*5000*/  CALL.ABS.NOINC R2 ;  /* 0x0000000002007343 */ /* 0x028fea0003c00000 */
.L_x_82:
[----:B------:R-:W-:Y:S01]  /*5010*/  LOP3.LUT P0, RZ, R166, 0x1b0, RZ, 0xc0, !PT ;  /* 0x000001b0a6ff7812 */ /* 0x000fe2000780c0ff */
[----:B------:R-:W-:Y:S11]  /*5020*/  BSSY.RECONVERGENT B6, `(.L_x_83) ;  /* 0x0000013000067945 */ /* 0x000ff60003800200 */
[----:B------:R-:W-:Y:S01]  /*5030*/  @!UPT UIADD3 URZ, UPT, UPT, URZ, URZ, URZ ;  /* 0x000000fffffff290 */ /* 0x000fe2000fffe0ff */
[----:B------:R-:W-:Y:S05]  /*5040*/  @!P0 BRA `(.L_x_84) ;  /* 0x0000000000408947 */ /* 0x000fea0003800000 */
        /* <DEDUP_REMOVED lines=16> */
.L_x_84:
[----:B------:R-:W-:Y:S05]  /*5150*/  BSYNC.RECONVERGENT B6 ;  /* 0x0000000000067941 */ /* 0x000fea0003800200 */
.L_x_83:
[----:B------:R-:W-:Y:S01]  /*5160*/  ISETP.NE.U32.AND P4, PT, R146, RZ, PT ;  /* 0x000000ff9200720c */ /* 0x000fe20003f85070 */
[----:B------:R-:W-:Y:S01]  /*5170*/  UISETP.NE.AND UP2, UPT, UR50, URZ, UPT ;  /* 0x000000ff3200728c */ /* 0x000fe2000bf45270 */
[----:B------:R-:W-:Y:S01]  /*5180*/  ISETP.NE.U32.AND P2, PT, RZ, UR38, PT ;  /* 0x00000026ff007c0c */ /* 0x000fe2000bf45070 */
[----:B------:R-:W-:Y:S01]  /*5190*/  UISETP.NE.U32.AND UP1, UPT, UR44, URZ, UPT ;  /* 0x000000ff2c00728c */ /* 0x000fe2000bf25070 */
[----:B------:R-:W-:Y:S01]  /*51a0*/  ISETP.NE.AND.EX P4, PT, R147, RZ, PT, P4 ;  /* 0x000000ff9300720c */ /* 0x000fe20003f85340 */
[----:B------:R-:W-:Y:S01]  /*51b0*/  UPLOP3.LUT UP0, UPT, UPT, UPT, UPT, 0x40, 0x4 ;  /* 0x000000000004789c */ /* 0x000fe20003f0e870 */
[----:B------:R-:W-:Y:S01]  /*51c0*/  ISETP.NE.AND.EX P2, PT, RZ, UR39, PT, P2 ;  /* 0x00000027ff007c0c */ /* 0x000fe2000bf45320 */
[----:B------:R-:W-:Y:S01]  /*51d0*/  UISETP.NE.AND.EX UP1, UPT, UR45, URZ, UPT, UP1 ;  /* 0x000000ff2d00728c */ /* 0x000fe2000bf25310 */
[----:B------:R-:W-:Y:S04]  /*51e0*/  PLOP3.LUT P1, PT, PT, PT, UP2, 0x80, 0x8 ;  /* 0x000000000008781c */ /* 0x000fe80003f2f028 */
[----:B------:R-:W-:Y:S06]  /*51f0*/  @UP2 UPLOP3.LUT UP0, UPT, UPT, UPT, UP1, 0x80, 0x8 ;  /* 0x000000000008289c */ /* 0x000fec0003f0f010 */
[----:B------:R-:W-:Y:S01]  /*5200*/  PLOP3.LUT P0, PT, PT, PT, UP0, 0x80, 0x8 ;  /* 0x000000000008781c */ /* 0x000fe20003f0f008 */
[----:B------:R-:W-:Y:S01]  /*5210*/  @!UPT UIADD3 URZ, UPT, UPT, URZ, URZ, URZ ;  /* 0x000000fffffff290 */ /* 0x000fe2000fffe0ff */
[----:B------:R-:W-:Y:S11]  /*5220*/  BRA.U !UP1, `(.L_x_85) ;  /* 0x0000000109387547 */ /* 0x000ff6000b800000 */
[----:B------:R-:W-:Y:S01]  /*5230*/  UISETP.NE.U32.AND UP0, UPT, UR38, URZ, UPT ;  /* 0x000000ff2600728c */ /* 0x000fe2000bf05070 */
[----:B------:R-:W-:Y:S02]  /*5240*/  HFMA2 R0, -RZ, RZ, 0, 5.9604644775390625e-08 ;  /* 0x00000001ff007431 */ /* 0x000fe400000001ff */
[----:B------:R-:W-:Y:S01]  /*5250*/  IMAD.MOV.U32 R151, RZ, RZ, 0x1 ;  /* 0x00000001ff977424 */ /* 0x000fe200078e00ff */
[----:B------:R-:W-:Y:S06]  /*5260*/  UISETP.NE.AND.EX UP0, UPT, UR39, URZ, UPT, UP0 ;  /* 0x000000ff2700728c */ /* 0x000fec000bf05300 */
[----:B------:R-:W-:Y:S05]  /*5270*/  PLOP3.LUT P3, PT, PT, PT, UP0, 0x80, 0x8 ;  /* 0x000000000008781c */ /* 0x000fea0003f6f008 */
[----:B------:R-:W1:Y:S01]  /*5280*/  @UP0 LDCU.64 UR6, c[0x0][0x888] ;  /* 0x00011100ff0607ac */ /* 0x000e620008000a00 */
[----:B------:R-:W-:Y:S07]  /*5290*/  @UP0 UIMAD UR4, UR36, UR44, URZ ;  /* 0x0000002c240402a4 */ /* 0x000fee000f8e02ff */
[----:B------:R-:W-:Y:S01]  /*52a0*/  @!P3 PRMT R151, R0, 0x7610, R151 ;  /* 0x000076100097b816 */ /* 0x000fe20000000097 */
[----:B-1----:R-:W-:Y:S03]  /*52b0*/  @UP0 UIMAD.WIDE UR6, UR4, 0x4, UR6 ;  /* 0x00000004040608a5 */ /* 0x002fe6000f8e0206 */
[----:B------:R-:W1:Y:S03]  /*52c0*/  @!UP0 LDCU UR4, c[0x0][0x880] ;  /* 0x00011000ff0487ac */ /* 0x000e660008000800 */
[----:B------:R-:W-:Y:S01]  /*52d0*/  IMAD.U32 R2, RZ, RZ, UR6 ;  /* 0x00000006ff027e24 */ /* 0x000fe2000f8e00ff */
[----:B------:R-:W-:Y:S05]  /*52e0*/  MOV R3, UR7 ;  /* 0x0000000700037c02 */ /* 0x000fea0008000f00 */
[----:B-----5:R2:W5:Y:S02]  /*52f0*/  @P3 LDG.E R82, desc[UR46][R2.64] ;  /* 0x0000002e02523981 */ /* 0x020564000c1e1900 */
[----:B-12---:R-:W-:Y:S02]  /*5300*/  @!P3 IMAD.U32 R82, RZ, RZ, UR4 ;  /* 0x00000004ff52be24 */ /* 0x006fe4000f8e00ff */
.L_x_85:
[----:B------:R-:W-:Y:S05]  /*5310*/  @!P4 BRA `(.L_x_86) ;  /* 0x000000000020c947 */ /* 0x000fea0003800000 */
[----:B------:R-:W-:Y:S04]  /*5320*/  ISETP.NE.U32.AND P3, PT, R144, RZ, PT ;  /* 0x000000ff9000720c */ /* 0x000fe80003f65070 */
[----:B------:R-:W-:Y:S11]  /*5330*/  ISETP.NE.AND.EX P3, PT, R145, RZ, PT, P3 ;  /* 0x000000ff9100720c */ /* 0x000ff60003f65330 */
[----:B------:R-:W-:Y:S02]  /*5340*/  @!UPT UIADD3 URZ, UPT, UPT, URZ, URZ, URZ ;  /* 0x000000fffffff290 */ /* 0x000fe4000fffe0ff */
[----:B------:R-:W1:Y:S01]  /*5350*/  @P3 LDC.64 R2, c[0x0][0x8a8] ;  /* 0x00022a00ff023b82 */ /* 0x000e620000000a00 */
[----:B------:R-:W-:Y:S04]  /*5360*/  @P3 IMAD R0, R146, UR36, RZ ;  /* 0x0000002492003c24 */ /* 0x000fe8000f8e02ff */
[----:B-1----:R-:W-:Y:S05]  /*5370*/  @P3 IMAD.WIDE R2, R0, 0x4, R2 ;  /* 0x0000000400023825 */ /* 0x002fea00078e0202 */
[----:B-----5:R1:W5:Y:S02]  /*5380*/  @P3 LDG.E R78, desc[UR46][R2.64] ;  /* 0x0000002e024e3981 */ /* 0x020364000c1e1900 */
[----:B-1----:R-:W2:Y:S02]  /*5390*/  @!P3 LDC R78, c[0x0][0x8a0] ;  /* 0x00022800ff4ebb82 */ /* 0x002ea40000000800 */
.L_x_86:
[----:B-----5:R-:W-:Y:S01]  /*53a0*/  ISETP.NE.AND P4, PT, R82, RZ, PT ;  /* 0x000000ff5200720c */ /* 0x020fe20003f85270 */
[----:B------:R-:W-:Y:S01]  /*53b0*/  BSSY B1, `(.L_x_87) ;  /* 0x0000048000017945 */ /* 0x000fe20003800000 */
[----:B------:R-:W-:Y:S01]  /*53c0*/  SEL R7, RZ, 0xffffffff, P2 ;  /* 0xffffffffff077807 */ /* 0x000fe20001000000 */
[----:B------:R-:W-:Y:S01]  /*53d0*/  IMAD.MOV.U32 R117, RZ, RZ, 0x1 ;  /* 0x00000001ff757424 */ /* 0x000fe200078e00ff */
[----:B------:R-:W-:Y:S01]  /*53e0*/  LOP3.LUT P3, RZ, R151, 0xff, RZ, 0xc0, !PT ;  /* 0x000000ff97ff7812 */ /* 0x000fe2000786c0ff */
[----:B------:R-:W-:Y:S01]  /*53f0*/  IMAD R80, R76, 0x80, R79 ;  /* 0x000000804c507824 */ /* 0x000fe200078e024f */
[----:B------:R-:W-:Y:S02]  /*5400*/  @P1 SEL R0, RZ, 0xffffffff, P4 ;  /* 0xffffffffff001807 */ /* 0x000fe40002000000 */
[----:B------:R-:W-:Y:S02]  /*5410*/  CS2R R98, SRZ ;  /* 0x0000000000627805 */ /* 0x000fe4000001ff00 */
[----:B------:R-:W-:Y:S02]  /*5420*/  LEA R3, R160, UR49, 0x3 ;  /* 0x00000031a0037c11 */ /* 0x000fe4000f8e18ff */
[----:B------:R-:W-:Y:S02]  /*5430*/  CS2R R96, SRZ ;  /* 0x0000000000607805 */ /* 0x000fe4000001ff00 */
[----:B------:R-:W-:Y:S02]  /*5440*/  @P0 SEL R0, R7, R0, !P3 ;  /* 0x0000000007000207 */ /* 0x000fe40005800000 */
[----:B------:R-:W-:Y:S02]  /*5450*/  CS2R R94, SRZ ;  /* 0x00000000005e7805 */ /* 0x000fe4000001ff00 */
[----:B------:R-:W-:Y:S02]  /*5460*/  LEA R116, R76, UR49, 0x3 ;  /* 0x000000314c747c11 */ /* 0x000fe4000f8e18ff */
[----:B------:R-:W-:Y:S02]  /*5470*/  CS2R R92, SRZ ;  /* 0x00000000005c7805 */ /* 0x000fe4000001ff00 */
[----:B------:R-:W-:Y:S02]  /*5480*/  @P1 LOP3.LUT R0, R0, 0x1, RZ, 0xc0, !PT ;  /* 0x0000000100001812 */ /* 0x000fe400078ec0ff */
[----:B------:R-:W-:Y:S02]  /*5490*/  CS2R R90, SRZ ;  /* 0x00000000005a7805 */ /* 0x000fe4000001ff00 */
[----:B------:R-:W-:Y:S02]  /*54a0*/  SHF.L.U32 R5, R162, 0x1f, RZ ;  /* 0x0000001fa2057819 */ /* 0x000fe400000006ff */
[----:B------:R-:W-:Y:S02]  /*54b0*/  CS2R R88, SRZ ;  /* 0x0000000000587805 */ /* 0x000fe4000001ff00 */
[----:B------:R-:W-:Y:S02]  /*54c0*/  ISETP.NE.U32.OR P6, PT, R0, 0x1, !P1 ;  /* 0x000000010000780c */ /* 0x000fe40004fc5470 */
[----:B------:R-:W-:Y:S02]  /*54d0*/  CS2R R102, SRZ ;  /* 0x0000000000667805 */ /* 0x000fe4000001ff00 */
[----:B------:R-:W-:Y:S02]  /*54e0*/  PLOP3.LUT P2, PT, PT, PT, UP1, 0x80, 0x8 ;  /* 0x000000000008781c */ /* 0x000fe40003f4f018 */
[----:B------:R-:W-:Y:S02]  /*54f0*/  CS2R R100, SRZ ;  /* 0x0000000000647805 */ /* 0x000fe4000001ff00 */
[----:B------:R-:W-:Y:S02]  /*5500*/  SEL R0, RZ, 0xffffffff, P4 ;  /* 0xffffffffff007807 */ /* 0x000fe40002000000 */
[----:B------:R-:W-:Y:S03]  /*5510*/  P2R R104, PR, RZ, 0x40 ;  /* 0x00000040ff687803 */ /* 0x000fe60000000000 */
[----:B------:R-:W-:Y:S04]  /*5520*/  @P6 SHF.L.U32 R2, R159, 0x1f, RZ ;  /* 0x0000001f9f026819 */ /* 0x000fe800000006ff */
[----:B------:R-:W-:Y:S01]  /*5530*/  @P2 SEL R0, R7, R0, !P3 ;  /* 0x0000000007002207 */ /* 0x000fe20005800000 */
[----:B------:R-:W1:Y:S03]  /*5540*/  @P6 SYNCS.PHASECHK.TRANS64.TRYWAIT P1, [R3+URZ+0x50], R2 ;  /* 0x00005002030065a7 */ /* 0x000e6600080211ff */
[----:B------:R-:W-:Y:S04]  /*5550*/  LOP3.LUT R0, R0, 0x1, RZ, 0xc0, !PT ;  /* 0x0000000100007812 */ /* 0x000fe800078ec0ff */
[----:B------:R-:W-:Y:S04]  /*5560*/  ISETP.NE.U32.AND P5, PT, R0, 0x1, PT ;  /* 0x000000010000780c */ /* 0x000fe80003fa5070 */
[----:B------:R-:W-:Y:S01]  /*5570*/  P2R R118, PR, RZ, 0x20 ;  /* 0x00000020ff767803 */ /* 0x000fe20000000000 */
[----:B------:R3:W4:Y:S01]  /*5580*/  SYNCS.PHASECHK.TRANS64.TRYWAIT P0, [R116+URZ+0xa0], R5 ;  /* 0x0000a005740075a7 */ /* 0x00072200080011ff */
[----:B-1----:R-:W-:Y:S01]  /*5590*/  @P6 SEL R117, RZ, 0x1, !P1 ;  /* 0x00000001ff756807 */ /* 0x002fe20004800000 */
[----:B---3--:R-:W-:Y:S06]  /*55a0*/  @!P6 BRA `(.L_x_88) ;  /* 0x0000000000a0e947 */ /* 0x008fec0003800000 */
[----:B------:R-:W-:Y:S01]  /*55b0*/  @P5 IMAD R7, R160, 0x2000, R153 ;  /* 0x00002000a0075824 */ /* 0x000fe200078e0299 */
[----:B------:R-:W-:Y:S01]  /*55c0*/  ISETP.NE.AND P1, PT, R117, RZ, PT ;  /* 0x000000ff7500720c */ /* 0x000fe20003f25270 */
[----:B------:R-:W-:Y:S01]  /*55d0*/  BSSY B0, `(.L_x_89) ;  /* 0x0000011000007945 */ /* 0x000fe20003800000 */
[----:B------:R-:W-:Y:S01]  /*55e0*/  CS2R R102, SRZ ;  /* 0x0000000000667805 */ /* 0x000fe2000001ff00 */
[----:B------:R-:W-:Y:S01]  /*55f0*/  @P5 VIADD R2, R7, UR49 ;  /* 0x0000003107025c36 */ /* 0x000fe20008000000 */
[----:B------:R-:W-:Y:S02]  /*5600*/  CS2R R100, SRZ ;  /* 0x0000000000647805 */ /* 0x000fe4000001ff00 */
[----:B------:R-:W-:Y:S02]  /*5610*/  CS2R R90, SRZ ;  /* 0x00000000005a7805 */ /* 0x000fe4000001ff00 */
[----:B------:R-:W-:Y:S01]  /*5620*/  CS2R R88, SRZ ;  /* 0x0000000000587805 */ /* 0x000fe2000001ff00 */
[--C-:B------:R-:W-:Y:S01]  /*5630*/  @P5 IMAD.IADD R6, R165, 0x1, R2.reuse ;  /* 0x00000001a5065824 */ /* 0x100fe200078e0202 */
[----:B------:R-:W-:Y:S01]  /*5640*/  CS2R R94, SRZ ;  /* 0x00000000005e7805 */ /* 0x000fe2000001ff00 */
[--C-:B------:R-:W-:Y:S01]  /*5650*/  @P5 IMAD.IADD R4, R164, 0x1, R2.reuse ;  /* 0x00000001a4045824 */ /* 0x100fe200078e0202 */
[----:B------:R-:W-:Y:S01]  /*5660*/  CS2R R92, SRZ ;  /* 0x00000000005c7805 */ /* 0x000fe2000001ff00 */
[----:B------:R-:W-:Y:S01]  /*5670*/  @P5 IMAD R2, R163, 0x10, R2 ;  /* 0x00000010a3025824 */ /* 0x000fe200078e0202 */
[----:B------:R-:W-:Y:S02]  /*5680*/  CS2R R98, SRZ ;  /* 0x0000000000627805 */ /* 0x000fe4000001ff00 */
[----:B------:R-:W-:Y:S01]  /*5690*/  CS2R R96, SRZ ;  /* 0x0000000000607805 */ /* 0x000fe2000001ff00 */
[----:B------:R-:W-:Y:S06]  /*56a0*/  @P1 BRA `(.L_x_90) ;  /* 0x00000000000c1947 */ /* 0x000fec0003800000 */
[----:B------:R-:W-:Y:S04]  /*56b0*/  SHF.L.U32 R0, R159, 0x1f, RZ ;  /* 0x0000001f9f007819 */ /* 0x000fe800000006ff */
[----:B------:R-:W1:Y:S02]  /*56c0*/  SYNCS.PHASECHK.TRANS64.TRYWAIT P1, [R3+URZ+0x50], R0 ;  /* 0x00005000030075a7 */ /* 0x000e6400080211ff */
[----:B-1----:R-:W-:Y:S05]  /*56d0*/  @!P1 BRA `(.L_x_91) ;  /* 0x00000034006c9947 */ /* 0x002fea0003800000 */
.L_x_90:
[----:B------:R-:W-:Y:S05]  /*56e0*/  BSYNC B0 ;  /* 0x0000000000007941 */ /* 0x000fea0003800000 */
.L_x_89:
[----:B------:R-:W-:Y:S01]  /*56f0*/  ISETP.NE.AND P1, PT, R118, RZ, PT ;  /* 0x000000ff7600720c */ /* 0x000fe20003f25270 */
[----:B-1----:R-:W-:Y:S02]  /*5700*/  VIADD R3, R3, 0x60 ;  /* 0x0000006003037836 */ /* 0x002fe40000000000 */
[----:B------:R-:W-:Y:S02]  /*5710*/  IMAD.U32 R0, RZ, RZ, UR37 ;  /* 0x00000025ff007e24 */ /* 0x000fe4000f8e00ff */
[----:B------:R-:W-:Y:S03]  /*5720*/  VIADD R160, R160, 0x1 ;  /* 0x00000001a0a07836 */ /* 0x000fe60000000000 */
[----:B------:R-:W-:Y:S05]  /*5730*/  PRMT R0, R0, 0x654, R3 ;  /* 0x0000065400007816 */ /* 0x000fea0000000003 */
[----:B------:R1:W3:Y:S04]  /*5740*/  @P1 LDS.128 R100, [R7+UR49+0x200] ;  /* 0x0002003107641984 */ /* 0x0002e80008000c00 */
[----:B------:R1:W1:Y:S04]  /*5750*/  @P1 LDS.128 R88, [R6+0x200] ;  /* 0x0002000006581984 */ /* 0x0002680000000c00 */
[----:B------:R1:W1:Y:S04]  /*5760*/  @P1 LDS.128 R92, [R4+0x200] ;  /* 0x00020000045c1984 */ /* 0x0002680000000c00 */
[----:B------:R1:W1:Y:S01]  /*5770*/  @P1 LDS.128 R96, [R2+0x200] ;  /* 0x0002000002601984 */ /* 0x0002620000000c00 */
[C---:B------:R-:W-:Y:S01]  /*5780*/  ISETP.NE.AND P1, PT, R160.reuse, 0x2, PT ;  /* 0x00000002a000780c */ /* 0x040fe20003f25270 */
[----:B------:R-:W-:Y:S01]  /*5790*/  @!PT LDS RZ, [RZ] ;  /* 0x00000000fffff984 */ /* 0x000fe20000000800 */
[----:B------:R-:W-:Y:S01]  /*57a0*/  @!PT LDS RZ, [RZ] ;  /* 0x00000000fffff984 */ /* 0x000fe20000000800 */
[----:B------:R-:W-:Y:S01]  /*57b0*/  @!PT LDS RZ, [RZ] ;  /* 0x00000000fffff984 */ /* 0x000fe20000000800 */
[----:B------:R-:W-:Y:S01]  /*57c0*/  @!PT LDS RZ, [RZ] ;  /* 0x00000000fffff984 */ /* 0x000fe20000000800 */
[----:B------:R5:W-:Y:S06]  /*57d0*/  MEMBAR.ALL.CTA ;  /* 0x0000000000007992 */ /* 0x000bec0000008000 */
[----:B-----5:R-:W5:Y:S01]  /*57e0*/  FENCE.VIEW.ASYNC.S ;  /* 0x00000000000073c6 */ /* 0x020f620000000000 */
[----:B------:R-:W-:Y:S01]  /*57f0*/  SEL R160, R160, RZ, P1 ;  /* 0x000000ffa0a07207 */ /* 0x000fe20000800000 */
[----:B-----5:R5:W-:Y:S02]  /*5800*/  SYNCS.ARRIVE.TRANS64.RED.A1T0 RZ, [R0+URZ], RZ ;  /* 0x000000ff00ff79a7 */ /* 0x020be400081004ff */
[----:B-----5:R-:W-:Y:S04]  /*5810*/  SEL R0, RZ, 0x1, P1 ;  /* 0x00000001ff007807 */ /* 0x020fe80000800000 */
[----:B---3--:R-:W-:Y:S02]  /*5820*/  LOP3.LUT R159, R159, R0, RZ, 0x3c, !PT ;  /* 0x000000009f9f7212 */ /* 0x008fe400078e3cff */
.L_x_88:
[----:B------:R-:W-:Y:S05]  /*5830*/  BSYNC B1 ;  /* 0x0000000000017941 */ /* 0x000fea0003800000 */
.L_x_87:
[----:B------:R-:W-:Y:S04]  /*5840*/  SHF.R.U32.HI R3, RZ, 0x15, R80 ;  /* 0x00000015ff037819 */ /* 0x000fe80000011650 */
[----:B------:R-:W-:Y:S01]  /*5850*/  LOP3.LUT P1, RZ, R3, 0x3, R154, 0x48, !PT ;  /* 0x0000000303ff7812 */ /* 0x000fe2000782489a */
[----:B------:R-:W-:Y:S01]  /*5860*/  @!UPT UIADD3 URZ, UPT, UPT, URZ, URZ, URZ ;  /* 0x000000fffffff290 */ /* 0x000fe2000fffe0ff */
[----:B----4-:R-:W-:Y:S11]  /*5870*/  @P0 BRA `(.L_x_92) ;  /* 0x0000000000080947 */ /* 0x010ff60003800000 */
[----:B------:R-:W3:Y:S02]  /*5880*/  SYNCS.PHASECHK.TRANS64.TRYWAIT P0, [R116+URZ+0xa0], R5 ;  /* 0x0000a005740075a7 */ /* 0x000ee400080011ff */
[----:B---3--:R-:W-:Y:S05]  /*5890*/  @!P0 BRA `(.L_x_93) ;  /* 0x0000003400108947 */ /* 0x008fea0003800000 */
.L_x_92:
[----:B------:R-:W-:Y:S05]  /*58a0*/  @!P1 BRA `(.L_x_94) ;  /* 0x0000000000409947 */ /* 0x000fea0003800000 */
[----:B------:R-:W3:Y:S01]  /*58b0*/  LDCU.64 UR8, c[0x4][0x70] ;  /* 0x01000e00ff0877ac */ /* 0x000ee20008000a00 */
[----:B------:R-:W-:Y:S01]  /*58c0*/  MOV R3, 0x0 ;  /* 0x0000000000037802 */ /* 0x000fe20000000f00 */
[----:B------:R-:W-:Y:S02]  /*58d0*/  HFMA2 R12, -RZ, RZ, 0, 5.9604644775390625e-08 ;  /* 0x00000001ff0c7431 */ /* 0x000fe400000001ff */
[----:B------:R-:W-:Y:S02]  /*58e0*/  IMAD.MOV.U32 R8, RZ, RZ, 0x192 ;  /* 0x00000192ff087424 */ /* 0x000fe400078e00ff */
[----:B------:R-:W-:Y:S01]  /*58f0*/  IMAD.MOV.U32 R13, RZ, RZ, RZ ;  /* 0x000000ffff0d7224 */ /* 0x000fe200078e00ff */
[----:B------:R-:W4:Y:S01]  /*5900*/  LDCU.64 UR6, c[0x4][0x78] ;  /* 0x01000f00ff0677ac */ /* 0x000f220008000a00 */
[----:B-1----:R-:W1:Y:S01]  /*5910*/  LDC.64 R2, c[0x4][R3] ;  /* 0x0100000003027b82 */ /* 0x002e620000000a00 */
[----:B------:R-:W5:Y:S01]  /*5920*/  LDCU.64 UR4, c[0x4][0x10] ;  /* 0x01000200ff0477ac */ /* 0x000f620008000a00 */
[----:B---3--:R-:W-:Y:S01]  /*5930*/  MOV R5, UR9 ;  /* 0x0000000900057c02 */ /* 0x008fe20008000f00 */
[----:B------:R-:W-:Y:S01]  /*5940*/  IMAD.U32 R4, RZ, RZ, UR8 ;  /* 0x00000008ff047e24 */ /* 0x000fe2000f8e00ff */
[----:B----4-:R-:W-:Y:S01]  /*5950*/  MOV R7, UR7 ;  /* 0x0000000700077c02 */ /* 0x010fe20008000f00 */
[----:B------:R-:W-:Y:S01]  /*5960*/  IMAD.U32 R6, RZ, RZ, UR6 ;  /* 0x00000006ff067e24 */ /* 0x000fe2000f8e00ff */
[----:B-----5:R-:W-:Y:S01]  /*5970*/  MOV R11, UR5 ;  /* 0x00000005000b7c02 */ /* 0x020fe20008000f00 */
[----:B------:R-:W-:Y:S02]  /*5980*/  IMAD.U32 R10, RZ, RZ, UR4 ;  /* 0x00000004ff0a7e24 */ /* 0x000fe4000f8e00ff */
[----:B------:R-:W-:Y:S07]  /*5990*/  LEPC R20, `(.L_x_94) ;  /* 0x000000001014794e */ /* 0x000fee0000000000 */
[----:B-12---:R-:W-:Y:S05]  /*59a0*/  CALL.ABS.NOINC R2 ;  /* 0x0000000002007343 */ /* 0x006fea0003c00000 */
.L_x_94:
[----:B------:R-:W-:Y:S01]  /*59b0*/  SHF.L.U32 R83, R100, 0x10, RZ ;  /* 0x0000001064537819 */ /* 0x000fe200000006ff */
[----:B------:R-:W-:Y:S05]  /*59c0*/  WARPSYNC.ALL ;  /* 0x0000000000007948 */ /* 0x000fea0003800000 */
[----:B------:R-:W-:Y:S01]  /*59d0*/  R2UR UR4, R80 ;  /* 0x00000000500472ca */ /* 0x000fe200000e0000 */
[----:B------:R-:W-:Y:S01]  /*59e0*/  BSSY.RECONVERGENT B0, `(.L_x_95) ;  /* 0x0000121000007945 */ /* 0x000fe20003800200 */
[----:B------:R-:W-:Y:S02]  /*59f0*/  ISETP.NE.AND P6, PT, R104, RZ, PT ;  /* 0x000000ff6800720c */ /* 0x000fe40003fc5270 */
[----:B------:R-:W-:Y:S02]  /*5a00*/  IADD3 R119, PT, PT, R153, UR49, RZ ;  /* 0x0000003199777c10 */ /* 0x000fe4000fffe0ff */
[----:B------:R-:W-:Y:S02]  /*5a10*/  SHF.L.U32 R124, R163, 0x4, RZ ;  /* 0x00000004a37c7819 */ /* 0x000fe400000006ff */
[-C--:B------:R-:W-:Y:S02]  /*5a20*/  IADD3 R172, PT, PT, R165, R119.reuse, RZ ;  /* 0x00000077a5ac7210 */ /* 0x080fe40007ffe0ff */
[----:B------:R-:W-:Y:S02]  /*5a30*/  IADD3 R171, PT, PT, R164, R119, RZ ;  /* 0x00000077a4ab7210 */ /* 0x000fe40007ffe0ff */
[----:B------:R-:W-:Y:S01]  /*5a40*/  IADD3 R170, PT, PT, R119, R124, RZ ;  /* 0x0000007c77aa7210 */ /* 0x000fe20007ffe0ff */
[----:B-1-3--:R-:W2:Y:S01]  /*5a50*/  LDTM.x64 R4, tmem[UR4] ;  /* 0x00000004000479ee */ /* 0x00aea20008340000 */
[C---:B------:R-:W-:Y:S02]  /*5a60*/  PRMT R81, R100.reuse, 0x8880, RZ ;  /* 0x0000888064517816 */ /* 0x040fe400000000ff */
[----:B------:R-:W-:Y:S02]  /*5a70*/  SHF.R.S32.HI R83, RZ, 0x18, R83 ;  /* 0x00000018ff537819 */ /* 0x000fe40000011453 */
[----:B------:R-:W-:Y:S02]  /*5a80*/  SHF.R.S32.HI R86, RZ, 0x18, R101 ;  /* 0x00000018ff567819 */ /* 0x000fe40000011465 */
[----:B------:R-:W-:Y:S02]  /*5a90*/  SHF.L.U32 R84, R100, 0x8, RZ ;  /* 0x0000000864547819 */ /* 0x000fe400000006ff */
[----:B------:R-:W-:Y:S02]  /*5aa0*/  SHF.L.U32 R85, R101, 0x8, RZ ;  /* 0x0000000865557819 */ /* 0x000fe400000006ff */
[----:B------:R-:W-:Y:S02]  /*5ab0*/  SHF.R.S32.HI R84, RZ, 0x18, R84 ;  /* 0x00000018ff547819 */ /* 0x000fe40000011454 */
[----:B------:R-:W-:Y:S02]  /*5ac0*/  SHF.R.S32.HI R85, RZ, 0x18, R85 ;  /* 0x00000018ff557819 */ /* 0x000fe40000011455 */
[----:B------:R-:W-:Y:S02]  /*5ad0*/  SHF.L.U32 R87, R98, 0x8, RZ ;  /* 0x0000000862577819 */ /* 0x000fe400000006ff */
[----:B------:R-:W-:Y:S02]  /*5ae0*/  ISETP.NE.AND P0, PT, R167, RZ, PT ;  /* 0x000000ffa700720c */ /* 0x000fe40003f05270 */
[----:B------:R-:W-:Y:S02]  /*5af0*/  SHF.R.S32.HI R87, RZ, 0x18, R87 ;  /* 0x00000018ff577819 */ /* 0x000fe40000011457 */
[----:B------:R-:W-:Y:S02]  /*5b00*/  LEA R125, R160, UR49, 0x3 ;  /* 0x00000031a07d7c11 */ /* 0x000fe4000f8e18ff */
[----:B------:R-:W-:Y:S01]  /*5b10*/  @P6 SHF.L.U32 R126, R159, 0x1f, RZ ;  /* 0x0000001f9f7e6819 */ /* 0x000fe200000006ff */
[C---:B--2---:R-:W-:Y:S02]  /*5b20*/  IMAD R0, R78.reuse, R4, RZ ;  /* 0x000000044e007224 */ /* 0x044fe400078e02ff */
[C---:B------:R-:W-:Y:S02]  /*5b30*/  IMAD R2, R78.reuse, R5, RZ ;  /* 0x000000054e027224 */ /* 0x040fe400078e02ff */
[----:B------:R-:W-:Y:S02]  /*5b40*/  IMAD R3, R78, R6, RZ ;  /* 0x000000064e037224 */ /* 0x000fe400078e02ff */
[-C--:B------:R-:W-:Y:S01]  /*5b50*/  IMAD R0, R81, R82.reuse, R0 ;  /* 0x0000005251007224 */ /* 0x080fe200078e0200 */
[----:B------:R-:W-:Y:S01]  /*5b60*/  SHF.R.S32.HI R81, RZ, 0x18, R100 ;  /* 0x00000018ff517819 */ /* 0x000fe20000011464 */
[-C--:B------:R-:W-:Y:S01]  /*5b70*/  IMAD R2, R83, R82.reuse, R2 ;  /* 0x0000005253027224 */ /* 0x080fe200078e0202 */
[C---:B------:R-:W-:Y:S01]  /*5b80*/  PRMT R83, R101.reuse, 0x8880, RZ ;  /* 0x0000888065537816 */ /* 0x040fe200000000ff */
[----:B------:R-:W-:Y:S01]  /*5b90*/  IMAD R3, R84, R82, R3 ;  /* 0x0000005254037224 */ /* 0x000fe200078e0203 */
[----:B------:R-:W-:Y:S01]  /*5ba0*/  SHF.L.U32 R84, R101, 0x10, RZ ;  /* 0x0000001065547819 */ /* 0x000fe200000006ff */
[C---:B------:R-:W-:Y:S02]  /*5bb0*/  IMAD R7, R78.reuse, R7, RZ ;  /* 0x000000074e077224 */ /* 0x040fe400078e02ff */
[C---:B------:R-:W-:Y:S01]  /*5bc0*/  IMAD R4, R78.reuse, R8, RZ ;  /* 0x000000084e047224 */ /* 0x040fe200078e02ff */
[----:B------:R-:W-:Y:S01]  /*5bd0*/  SHF.R.S32.HI R84, RZ, 0x18, R84 ;  /* 0x00000018ff547819 */ /* 0x000fe20000011454 */
[----:B------:R-:W-:Y:S02]  /*5be0*/  IMAD R5, R78, R9, RZ ;  /* 0x000000094e057224 */ /* 0x000fe400078e02ff */
[----:B------:R-:W-:Y:S01]  /*5bf0*/  IMAD R7, R81, R82, R7 ;  /* 0x0000005251077224 */ /* 0x000fe200078e0207 */
[----:B------:R-:W-:Y:S01]  /*5c00*/  PRMT R81, R102, 0x8880, RZ ;  /* 0x0000888066517816 */ /* 0x000fe200000000ff */
[----:B------:R-:W-:Y:S02]  /*5c10*/  IMAD R6, R78, R10, RZ ;  /* 0x0000000a4e067224 */ /* 0x000fe400078e02ff */
[-C--:B------:R-:W-:Y:S01]  /*5c20*/  IMAD R4, R83, R82.reuse, R4 ;  /* 0x0000005253047224 */ /* 0x080fe200078e0204 */
[----:B------:R-:W-:Y:S01]  /*5c30*/  I2IP.S8.S32.SAT R105, R7, R3, RZ ;  /* 0x0000000307697239 */ /* 0x000fe200000014ff */
[----:B------:R-:W-:Y:S01]  /*5c40*/  IMAD R5, R84, R82, R5 ;  /* 0x0000005254057224 */ /* 0x000fe200078e0205 */
[----:B------:R-:W-:Y:S01]  /*5c50*/  SHF.L.U32 R83, R102, 0x10, RZ ;  /* 0x0000001066537819 */ /* 0x000fe200000006ff */
[----:B------:R-:W-:Y:S01]  /*5c60*/  IMAD R11, R78, R11, RZ ;  /* 0x0000000b4e0b7224 */ /* 0x000fe200078e02ff */
[----:B------:R-:W-:Y:S01]  /*5c70*/  I2IP.S8.S32.SAT R104, R2, R0, R105 ;  /* 0x0000000002687239 */ /* 0x000fe20000001469 */
[----:B------:R-:W-:Y:S01]  /*5c80*/  IMAD R6, R85, R82, R6 ;  /* 0x0000005255067224 */ /* 0x000fe200078e0206 */
[----:B------:R-:W-:Y:S01]  /*5c90*/  SHF.R.S32.HI R83, RZ, 0x18, R83 ;  /* 0x00000018ff537819 */ /* 0x000fe20000011453 */
[----:B------:R-:W-:Y:S01]  /*5ca0*/  IMAD R8, R78, R12, RZ ;  /* 0x0000000c4e087224 */ /* 0x000fe200078e02ff */
[----:B------:R-:W-:Y:S01]  /*5cb0*/  SHF.L.U32 R85, R102, 0x8, RZ ;  /* 0x0000000866557819 */ /* 0x000fe200000006ff */
[----:B------:R-:W-:Y:S02]  /*5cc0*/  IMAD R9, R78, R13, RZ ;  /* 0x0000000d4e097224 */ /* 0x000fe400078e02ff */
[----:B------:R-:W-:Y:S01]  /*5cd0*/  IMAD R11, R86, R82, R11 ;  /* 0x00000052560b7224 */ /* 0x000fe200078e020b */
[----:B------:R-:W-:Y:S01]  /*5ce0*/  SHF.R.S32.HI R85, RZ, 0x18, R85 ;  /* 0x00000018ff557819 */ /* 0x000fe20000011455 */
[C---:B------:R-:W-:Y:S01]  /*5cf0*/  IMAD R10, R78.reuse, R14, RZ ;  /* 0x0000000e4e0a7224 */ /* 0x040fe200078e02ff */
[----:B------:R-:W-:Y:S01]  /*5d00*/  SHF.R.S32.HI R86, RZ, 0x18, R103 ;  /* 0x00000018ff567819 */ /* 0x000fe20000011467 */
[----:B------:R-:W-:Y:S01]  /*5d10*/  IMAD R8, R81, R82, R8 ;  /* 0x0000005251087224 */ /* 0x000fe200078e0208 */
[----:B------:R-:W-:Y:S01]  /*5d20*/  I2IP.S8.S32.SAT R106, R11, R6, RZ ;  /* 0x000000060b6a7239 */ /* 0x000fe200000014ff */
[----:B------:R-:W-:Y:S01]  /*5d30*/  IMAD R9, R83, R82, R9 ;  /* 0x0000005253097224 */ /* 0x000fe200078e0209 */
[C---:B------:R-:W-:Y:S01]  /*5d40*/  PRMT R83, R103.reuse, 0x8880, RZ ;  /* 0x0000888067537816 */ /* 0x040fe200000000ff */
[----:B------:R-:W-:Y:S01]  /*5d50*/  IMAD.U32 R84, R103, 0x10000, RZ ;  /* 0x0001000067547824 */ /* 0x000fe200078e00ff */
[----:B------:R-:W-:Y:S01]  /*5d60*/  I2IP.S8.S32.SAT R105, R5, R4, R106 ;  /* 0x0000000405697239 */ /* 0x000fe2000000146a */
[C---:B------:R-:W-:Y:S01]  /*5d70*/  IMAD R15, R78.reuse, R15, RZ ;  /* 0x0000000f4e0f7224 */ /* 0x040fe200078e02ff */
[----:B------:R-:W-:Y:S01]  /*5d80*/  SHF.R.S32.HI R81, RZ, 0x18, R102 ;  /* 0x00000018ff517819 */ /* 0x000fe20000011466 */
[----:B------:R-:W-:Y:S01]  /*5d90*/  IMAD R10, R85, R82, R10 ;  /* 0x00000052550a7224 */ /* 0x000fe200078e020a */
[----:B------:R-:W-:Y:S01]  /*5da0*/  SHF.R.S32.HI R84, RZ, 0x18, R84 ;  /* 0x00000018ff547819 */ /* 0x000fe20000011454 */
[C---:B------:R-:W-:Y:S01]  /*5db0*/  IMAD R12, R78.reuse, R16, RZ ;  /* 0x000000104e0c7224 */ /* 0x040fe200078e02ff */
[----:B------:R-:W-:Y:S01]  /*5dc0*/  SHF.L.U32 R85, R103, 0x8, RZ ;  /* 0x0000000867557819 */ /* 0x000fe200000006ff */
[----:B------:R-:W-:Y:S02]  /*5dd0*/  IMAD R13, R78, R17, RZ ;  /* 0x000000114e0d7224 */ /* 0x000fe400078e02ff */
[----:B------:R-:W-:Y:S01]  /*5de0*/  IMAD R15, R81, R82, R15 ;  /* 0x00000052510f7224 */ /* 0x000fe200078e020f */
[----:B------:R-:W-:Y:S01]  /*5df0*/  PRMT R81, R88, 0x8880, RZ ;  /* 0x0000888058517816 */ /* 0x000fe200000000ff */
[----:B------:R-:W-:Y:S01]  /*5e00*/  IMAD R14, R78, R18, RZ ;  /* 0x000000124e0e7224 */ /* 0x000fe200078e02ff */
[----:B------:R-:W-:Y:S01]  /*5e10*/  SHF.R.S32.HI R85, RZ, 0x18, R85 ;  /* 0x00000018ff557819 */ /* 0x000fe20000011455 */
[----:B------:R-:W-:Y:S01]  /*5e20*/  IMAD R12, R83, R82, R12 ;  /* 0x00000052530c7224 */ /* 0x000fe200078e020c */
[----:B------:R-:W-:Y:S01]  /*5e30*/  I2IP.S8.S32.SAT R106, R15, R10, RZ ;  /* 0x0000000a0f6a7239 */ /* 0x000fe200000014ff */
[----:B------:R-:W-:Y:S01]  /*5e40*/  IMAD R13, R84, R82, R13 ;  /* 0x00000052540d7224 */ /* 0x000fe200078e020d */
[----:B------:R-:W-:Y:S01]  /*5e50*/  SHF.L.U32 R83, R88, 0x10, RZ ;  /* 0x0000001058537819 */ /* 0x000fe200000006ff */
[C---:B------:R-:W-:Y:S01]  /*5e60*/  IMAD R19, R78.reuse, R19, RZ ;  /* 0x000000134e137224 */ /* 0x040fe200078e02ff */
[----:B------:R-:W-:Y:S01]  /*5e70*/  I2IP.S8.S32.SAT R106, R9, R8, R106 ;  /* 0x00000008096a7239 */ /* 0x000fe2000000146a */
[----:B------:R-:W-:Y:S01]  /*5e80*/  IMAD R14, R85, R82, R14 ;  /* 0x00000052550e7224 */ /* 0x000fe200078e020e */
[----:B------:R-:W-:Y:S01]  /*5e90*/  SHF.R.S32.HI R83, RZ, 0x18, R83 ;  /* 0x00000018ff537819 */ /* 0x000fe20000011453 */
[C---:B------:R-:W-:Y:S01]  /*5ea0*/  IMAD R16, R78.reuse, R20, RZ ;  /* 0x000000144e107224 */ /* 0x040fe200078e02ff */
[----:B------:R-:W-:Y:S01]  /*5eb0*/  SHF.L.U32 R84, R89, 0x10, RZ ;  /* 0x0000001059547819 */ /* 0x000fe200000006ff */
[----:B------:R-:W-:Y:S01]  /*5ec0*/  IMAD R17, R78, R21, RZ ;  /* 0x000000154e117224 */ /* 0x000fe200078e02ff */
[----:B------:R-:W-:Y:S01]  /*5ed0*/  SHF.L.U32 R85, R88, 0x8, RZ ;  /* 0x0000000858557819 */ /* 0x000fe200000006ff */
[----:B------:R-:W-:Y:S01]  /*5ee0*/  IMAD R19, R86, R82, R19 ;  /* 0x0000005256137224 */ /* 0x000fe200078e0213 */
[----:B------:R-:W-:Y:S01]  /*5ef0*/  SHF.R.S32.HI R84, RZ, 0x18, R84 ;  /* 0x00000018ff547819 */ /* 0x000fe20000011454 */
[C---:B------:R-:W-:Y:S01]  /*5f00*/  IMAD R18, R78.reuse, R22, RZ ;  /* 0x000000164e127224 */ /* 0x040fe200078e02ff */
[----:B------:R-:W-:Y:S01]  /*5f10*/  SHF.R.S32.HI R85, RZ, 0x18, R85 ;  /* 0x00000018ff557819 */ /* 0x000fe20000011455 */
[----:B------:R-:W-:Y:S01]  /*5f20*/  IMAD R16, R81, R82, R16 ;  /* 0x0000005251107224 */ /* 0x000fe200078e0210 */
[----:B------:R-:W-:Y:S01]  /*5f30*/  I2IP.S8.S32.SAT R107, R19, R14, RZ ;  /* 0x0000000e136b7239 */ /* 0x000fe200000014ff */
[-C--:B------:R-:W-:Y:S01]  /*5f40*/  IMAD R17, R83, R82.reuse, R17 ;  /* 0x0000005253117224 */ /* 0x080fe200078e0211 */
[----:B------:R-:W-:Y:S01]  /*5f50*/  PRMT R83, R89, 0x8880, RZ ;  /* 0x0000888059537816 */ /* 0x000fe200000000ff */
[C---:B------:R-:W-:Y:S01]  /*5f60*/  IMAD R23, R78.reuse, R23, RZ ;  /* 0x000000174e177224 */ /* 0x040fe200078e02ff */
[----:B------:R-:W-:Y:S01]  /*5f70*/  SHF.R.S32.HI R81, RZ, 0x18, R88 ;  /* 0x00000018ff517819 */ /* 0x000fe20000011458 */
[----:B------:R-:W-:Y:S01]  /*5f80*/  IMAD R18, R85, R82, R18 ;  /* 0x0000005255127224 */ /* 0x000fe200078e0212 */
[----:B------:R-:W-:Y:S01]  /*5f90*/  SHF.L.U32 R85, R89, 0x8, RZ ;  /* 0x0000000859557819 */ /* 0x000fe200000006ff */
[C---:B------:R-:W-:Y:S01]  /*5fa0*/  IMAD R20, R78.reuse, R24, RZ ;  /* 0x000000184e147224 */ /* 0x040fe200078e02ff */
[----:B------:R-:W-:Y:S01]  /*5fb0*/  I2IP.S8.S32.SAT R107, R13, R12, R107 ;  /* 0x0000000c0d6b7239 */ /* 0x000fe2000000146b */
[----:B------:R-:W-:Y:S01]  /*5fc0*/  IMAD R21, R78, R25, RZ ;  /* 0x000000194e157224 */ /* 0x000fe200078e02ff */
[----:B------:R-:W-:Y:S01]  /*5fd0*/  SHF.R.S32.HI R85, RZ, 0x18, R85 ;  /* 0x00000018ff557819 */ /* 0x000fe20000011455 */
[----:B------:R-:W-:Y:S01]  /*5fe0*/  IMAD R23, R81, R82, R23 ;  /* 0x0000005251177224 */ /* 0x000fe200078e0217 */
[----:B------:R-:W-:Y:S01]  /*5ff0*/  PRMT R81, R90, 0x8880, RZ ;  /* 0x000088805a517816 */ /* 0x000fe200000000ff */
[----:B------:R-:W-:Y:S01]  /*6000*/  IMAD R22, R78, R26, RZ ;  /* 0x0000001a4e167224 */ /* 0x000fe200078e02ff */
[----:B------:R1:W-:Y:S01]  /*6010*/  STS.128 [R153+UR49+0x4200], R104 ;  /* 0x0042006899007988 */ /* 0x0003e20008000c31 */
[----:B------:R-:W-:Y:S01]  /*6020*/  IMAD R20, R83, R82, R20 ;  /* 0x0000005253147224 */ /* 0x000fe200078e0214 */
[----:B------:R-:W-:Y:S01]  /*6030*/  I2IP.S8.S32.SAT R108, R23, R18, RZ ;  /* 0x00000012176c7239 */ /* 0x000fe200000014ff */
[----:B------:R-:W-:Y:S01]  /*6040*/  IMAD R21, R84, R82, R21 ;  /* 0x0000005254157224 */ /* 0x000fe200078e0215 */
[----:B------:R-:W-:Y:S01]  /*6050*/  SHF.R.S32.HI R86, RZ, 0x18, R89 ;  /* 0x00000018ff567819 */ /* 0x000fe20000011459 */
[----:B------:R-:W-:Y:S01]  /*6060*/  IMAD.U32 R83, R90, 0x10000, RZ ;  /* 0x000100005a537824 */ /* 0x000fe200078e00ff */
[----:B------:R-:W-:Y:S01]  /*6070*/  I2IP.S8.S32.SAT R108, R17, R16, R108 ;  /* 0x00000010116c7239 */ /* 0x000fe2000000146c */
[----:B------:R-:W-:Y:S01]  /*6080*/  IMAD R27, R78, R27, RZ ;  /* 0x0000001b4e1b7224 */ /* 0x000fe200078e02ff */
[----:B------:R-:W-:Y:S01]  /*6090*/  SHF.L.U32 R84, R91, 0x10, RZ ;  /* 0x000000105b547819 */ /* 0x000fe200000006ff */
[----:B------:R-:W-:Y:S01]  /*60a0*/  IMAD R22, R85, R82, R22 ;  /* 0x0000005255167224 */ /* 0x000fe200078e0216 */
[----:B------:R-:W-:Y:S01]  /*60b0*/  SHF.L.U32 R85, R90, 0x8, RZ ;  /* 0x000000085a557819 */ /* 0x000fe200000006ff */
[C---:B------:R-:W-:Y:S01]  /*60c0*/  IMAD R24, R78.reuse, R28, RZ ;  /* 0x0000001c4e187224 */ /* 0x040fe200078e02ff */
[----:B------:R-:W-:Y:S01]  /*60d0*/  SHF.R.S32.HI R83, RZ, 0x18, R83 ;  /* 0x00000018ff537819 */ /* 0x000fe20000011453 */
[----:B------:R-:W-:Y:S01]  /*60e0*/  IMAD R25, R78, R29, RZ ;  /* 0x0000001d4e197224 */ /* 0x000fe200078e02ff */
[----:B------:R-:W-:Y:S01]  /*60f0*/  SHF.R.S32.HI R84, RZ, 0x18, R84 ;  /* 0x00000018ff547819 */ /* 0x000fe20000011454 */
[----:B------:R-:W-:Y:S01]  /*6100*/  IMAD R27, R86, R82, R27 ;  /* 0x00000052561b7224 */ /* 0x000fe200078e021b */
[----:B------:R-:W-:Y:S01]  /*6110*/  SHF.R.S32.HI R85, RZ, 0x18, R85 ;  /* 0x00000018ff557819 */ /* 0x000fe20000011455 */
[C---:B------:R-:W-:Y:S01]  /*6120*/  IMAD R26, R78.reuse, R30, RZ ;  /* 0x0000001e4e1a7224 */ /* 0x040fe200078e02ff */
[----:B------:R-:W-:Y:S01]  /*6130*/  SHF.R.S32.HI R86, RZ, 0x18, R91 ;  /* 0x00000018ff567819 */ /* 0x000fe2000001145b */
[----:B------:R-:W-:Y:S01]  /*6140*/  IMAD R24, R81, R82, R24 ;  /* 0x0000005251187224 */ /* 0x000fe200078e0218 */
[----:B------:R-:W-:Y:S01]  /*6150*/  I2IP.S8.S32.SAT R109, R27, R22, RZ ;  /* 0x000000161b6d7239 */ /* 0x000fe200000014ff */
[----:B------:R-:W-:Y:S01]  /*6160*/  IMAD R25, R83, R82, R25 ;  /* 0x0000005253197224 */ /* 0x000fe200078e0219 */
[----:B------:R-:W-:Y:S01]  /*6170*/  SHF.R.S32.HI R81, RZ, 0x18, R90 ;  /* 0x00000018ff517819 */ /* 0x000fe2000001145a */
[C---:B------:R-:W-:Y:S01]  /*6180*/  IMAD R31, R78.reuse, R31, RZ ;  /* 0x0000001f4e1f7224 */ /* 0x040fe200078e02ff */
[----:B------:R-:W-:Y:S01]  /*6190*/  I2IP.S8.S32.SAT R109, R21, R20, R109 ;  /* 0x00000014156d7239 */ /* 0x000fe2000000146d */
[----:B------:R-:W-:Y:S01]  /*61a0*/  IMAD R26, R85, R82, R26 ;  /* 0x00000052551a7224 */ /* 0x000fe200078e021a */
[C---:B------:R-:W-:Y:S01]  /*61b0*/  PRMT R83, R91.reuse, 0x8880, RZ ;  /* 0x000088805b537816 */ /* 0x040fe200000000ff */
[C---:B------:R-:W-:Y:S01]  /*61c0*/  IMAD R28, R78.reuse, R32, RZ ;  /* 0x000000204e1c7224 */ /* 0x040fe200078e02ff */
[----:B------:R-:W-:Y:S01]  /*61d0*/  SHF.L.U32 R85, R91, 0x8, RZ ;  /* 0x000000085b557819 */ /* 0x000fe200000006ff */
[C---:B------:R-:W-:Y:S02]  /*61e0*/  IMAD R29, R78.reuse, R33, RZ ;  /* 0x000000214e1d7224 */ /* 0x040fe400078e02ff */
[----:B------:R-:W-:Y:S01]  /*61f0*/  IMAD R31, R81, R82, R31 ;  /* 0x00000052511f7224 */ /* 0x000fe200078e021f */
[----:B------:R-:W-:Y:S01]  /*6200*/  SHF.R.S32.HI R85, RZ, 0x18, R85 ;  /* 0x00000018ff557819 */ /* 0x000fe20000011455 */
[----:B------:R-:W-:Y:S01]  /*6210*/  IMAD R30, R78, R34, RZ ;  /* 0x000000224e1e7224 */ /* 0x000fe200078e02ff */
[----:B------:R-:W-:Y:S01]  /*6220*/  PRMT R81, R92, 0x8880, RZ ;  /* 0x000088805c517816 */ /* 0x000fe200000000ff */
[----:B------:R-:W-:Y:S01]  /*6230*/  IMAD R28, R83, R82, R28 ;  /* 0x00000052531c7224 */ /* 0x000fe200078e021c */
[----:B------:R-:W-:Y:S01]  /*6240*/  I2IP.S8.S32.SAT R110, R31, R26, RZ ;  /* 0x0000001a1f6e7239 */ /* 0x000fe200000014ff */
[----:B------:R-:W-:Y:S01]  /*6250*/  IMAD R29, R84, R82, R29 ;  /* 0x00000052541d7224 */ /* 0x000fe200078e021d */
[----:B------:R-:W-:Y:S01]  /*6260*/  SHF.L.U32 R83, R92, 0x10, RZ ;  /* 0x000000105c537819 */ /* 0x000fe200000006ff */
[----:B------:R-:W-:Y:S01]  /*6270*/  IMAD R35, R78, R35, RZ ;  /* 0x000000234e237224 */ /* 0x000fe200078e02ff */
[----:B------:R-:W-:Y:S01]  /*6280*/  I2IP.S8.S32.SAT R110, R25, R24, R110 ;  /* 0x00000018196e7239 */ /* 0x000fe2000000146e */
[----:B------:R-:W-:Y:S01]  /*6290*/  IMAD R30, R85, R82, R30 ;  /* 0x00000052551e7224 */ /* 0x000fe200078e021e */
[----:B------:R-:W-:Y:S01]  /*62a0*/  SHF.L.U32 R85, R92, 0x8, RZ ;  /* 0x000000085c557819 */ /* 0x000fe200000006ff */
[C---:B------:R-:W-:Y:S01]  /*62b0*/  IMAD R32, R78.reuse, R36, RZ ;  /* 0x000000244e207224 */ /* 0x040fe200078e02ff */
[----:B------:R-:W-:Y:S01]  /*62c0*/  SHF.R.S32.HI R83, RZ, 0x18, R83 ;  /* 0x00000018ff537819 */ /* 0x000fe20000011453 */
[----:B------:R-:W-:Y:S01]  /*62d0*/  IMAD R33, R78, R37, RZ ;  /* 0x000000254e217224 */ /* 0x000fe200078e02ff */
[----:B------:R-:W-:Y:S01]  /*62e0*/  SHF.R.S32.HI R85, RZ, 0x18, R85 ;  /* 0x00000018ff557819 */ /* 0x000fe20000011455 */
[----:B------:R-:W-:Y:S01]  /*62f0*/  IMAD R35, R86, R82, R35 ;  /* 0x0000005256237224 */ /* 0x000fe200078e0223 */
[----:B------:R-:W-:Y:S01]  /*6300*/  PRMT R84, R93, 0x8880, RZ ;  /* 0x000088805d547816 */ /* 0x000fe200000000ff */
[----:B------:R-:W-:Y:S01]  /*6310*/  IMAD R34, R78, R38, RZ ;  /* 0x000000264e227224 */ /* 0x000fe200078e02ff */
[----:B------:R-:W-:Y:S01]  /*6320*/  SHF.L.U32 R86, R96, 0x10, RZ ;  /* 0x0000001060567819 */ /* 0x000fe200000006ff */
[----:B------:R-:W-:Y:S01]  /*6330*/  IMAD R32, R81, R82, R32 ;  /* 0x0000005251207224 */ /* 0x000fe200078e0220 */
[----:B------:R-:W-:Y:S01]  /*6340*/  SHF.R.S32.HI R81, RZ, 0x18, R92 ;  /* 0x00000018ff517819 */ /* 0x000fe2000001145c */
[C---:B------:R-:W-:Y:S01]  /*6350*/  IMAD R39, R78.reuse, R39, RZ ;  /* 0x000000274e277224 */ /* 0x040fe200078e02ff */
[----:B------:R-:W-:Y:S01]  /*6360*/  I2IP.S8.S32.SAT R111, R35, R30, RZ ;  /* 0x0000001e236f7239 */ /* 0x000fe200000014ff */
[-C--:B------:R-:W-:Y:S02]  /*6370*/  IMAD R33, R83, R82.reuse, R33 ;  /* 0x0000005253217224 */ /* 0x080fe400078e0221 */
[----:B------:R-:W-:Y:S01]  /*6380*/  IMAD R34, R85, R82, R34 ;  /* 0x0000005255227224 */ /* 0x000fe200078e0222 */
[----:B------:R-:W-:Y:S01]  /*6390*/  I2IP.S8.S32.SAT R111, R29, R28, R111 ;  /* 0x0000001c1d6f7239 */ /* 0x000fe2000000146f */
[C---:B------:R-:W-:Y:S01]  /*63a0*/  IMAD.U32 R83, R93.reuse, 0x10000, RZ ;  /* 0x000100005d537824 */ /* 0x040fe200078e00ff */
[----:B------:R-:W-:Y:S01]  /*63b0*/  SHF.L.U32 R85, R93, 0x8, RZ ;  /* 0x000000085d557819 */ /* 0x000fe200000006ff */
[----:B------:R-:W-:Y:S01]  /*63c0*/  IMAD R39, R81, R82, R39 ;  /* 0x0000005251277224 */ /* 0x000fe200078e0227 */
[----:B------:R-:W-:Y:S01]  /*63d0*/  MOV R81, R84 ;  /* 0x0000005400517202 */ /* 0x000fe20000000f00 */
[C---:B------:R-:W-:Y:S01]  /*63e0*/  IMAD R36, R78.reuse, R40, RZ ;  /* 0x000000284e247224 */ /* 0x040fe200078e02ff */
[----:B------:R-:W-:Y:S01]  /*63f0*/  SHF.R.S32.HI R83, RZ, 0x18, R83 ;  /* 0x00000018ff537819 */ /* 0x000fe20000011453 */
[C---:B------:R-:W-:Y:S01]  /*6400*/  IMAD R37, R78.reuse, R41, RZ ;  /* 0x000000294e257224 */ /* 0x040fe200078e02ff */
[----:B------:R-:W-:Y:S01]  /*6410*/  SHF.R.S32.HI R85, RZ, 0x18, R85 ;  /* 0x00000018ff557819 */ /* 0x000fe20000011455 */
[C---:B------:R-:W-:Y:S01]  /*6420*/  IMAD R38, R78.reuse, R42, RZ ;  /* 0x0000002a4e267224 */ /* 0x040fe200078e02ff */
[----:B------:R1:W-:Y:S01]  /*6430*/  STS.128 [R172+0x4200], R108 ;  /* 0x0042006cac007388 */ /* 0x0003e20000000c00 */
[----:B------:R-:W-:Y:S01]  /*6440*/  IMAD R36, R81, R82, R36 ;  /* 0x0000005251247224 */ /* 0x000fe200078e0224 */
[----:B------:R-:W-:Y:S01]  /*6450*/  I2IP.S8.S32.SAT R112, R39, R34, RZ ;  /* 0x0000002227707239 */ /* 0x000fe200000014ff */
[-C--:B------:R-:W-:Y:S01]  /*6460*/  IMAD R37, R83, R82.reuse, R37 ;  /* 0x0000005253257224 */ /* 0x080fe200078e0225 */
[----:B------:R-:W-:Y:S01]  /*6470*/  SHF.R.S32.HI R84, RZ, 0x18, R93 ;  /* 0x00000018ff547819 */ /* 0x000fe2000001145d */
[----:B------:R-:W-:Y:S01]  /*6480*/  IMAD R43, R78, R43, RZ ;  /* 0x0000002b4e2b7224 */ /* 0x000fe200078e02ff */
[C---:B------:R-:W-:Y:S01]  /*6490*/  SHF.L.U32 R83, R94.reuse, 0x10, RZ ;  /* 0x000000105e537819 */ /* 0x040fe200000006ff */
[----:B------:R-:W-:Y:S01]  /*64a0*/  IMAD R38, R85, R82, R38 ;  /* 0x0000005255267224 */ /* 0x000fe200078e0226 */
[----:B------:R-:W-:Y:S01]  /*64b0*/  PRMT R81, R94, 0x8880, RZ ;  /* 0x000088805e517816 */ /* 0x000fe200000000ff */
[----:B------:R-:W-:Y:S01]  /*64c0*/  IMAD R40, R78, R44, RZ ;  /* 0x0000002c4e287224 */ /* 0x000fe200078e02ff */
[----:B------:R-:W-:Y:S01]  /*64d0*/  SHF.L.U32 R85, R94, 0x8, RZ ;  /* 0x000000085e557819 */ /* 0x000fe200000006ff */
[----:B------:R-:W-:Y:S01]  /*64e0*/  IMAD R41, R78, R45, RZ ;  /* 0x0000002d4e297224 */ /* 0x000fe200078e02ff */
[----:B------:R-:W-:Y:S01]  /*64f0*/  SHF.R.S32.HI R83, RZ, 0x18, R83 ;  /* 0x00000018ff537819 */ /* 0x000fe20000011453 */
[----:B------:R-:W-:Y:S01]  /*6500*/  IMAD R43, R84, R82, R43 ;  /* 0x00000052542b7224 */ /* 0x000fe200078e022b */
[----:B------:R-:W-:Y:S01]  /*6510*/  SHF.R.S32.HI R85, RZ, 0x18, R85 ;  /* 0x00000018ff557819 */ /* 0x000fe20000011455 */
[C---:B------:R-:W-:Y:S01]  /*6520*/  IMAD R42, R78.reuse, R46, RZ ;  /* 0x0000002e4e2a7224 */ /* 0x040fe200078e02ff */
[----:B------:R-:W-:Y:S01]  /*6530*/  I2IP.S8.S32.SAT R112, R33, R32, R112 ;  /* 0x0000002021707239 */ /* 0x000fe20000001470 */
[----:B------:R-:W-:Y:S01]  /*6540*/  IMAD R40, R81, R82, R40 ;  /* 0x0000005251287224 */ /* 0x000fe200078e0228 */
[----:B------:R-:W-:Y:S01]  /*6550*/  SHF.R.S32.HI R84, RZ, 0x18, R94 ;  /* 0x00000018ff547819 */ /* 0x000fe2000001145e */
[----:B------:R-:W-:Y:S01]  /*6560*/  IMAD R47, R78, R47, RZ ;  /* 0x0000002f4e2f7224 */ /* 0x000fe200078e02ff */
[----:B------:R-:W-:Y:S01]  /*6570*/  I2IP.S8.S32.SAT R113, R43, R38, RZ ;  /* 0x000000262b717239 */ /* 0x000fe200000014ff */
[-C--:B------:R-:W-:Y:S01]  /*6580*/  IMAD R41, R83, R82.reuse, R41 ;  /* 0x0000005253297224 */ /* 0x080fe200078e0229 */
[----:B------:R-:W-:Y:S01]  /*6590*/  PRMT R81, R95, 0x8880, RZ ;  /* 0x000088805f517816 */ /* 0x000fe200000000ff */
[-C--:B------:R-:W-:Y:S01]  /*65a0*/  IMAD R42, R85, R82.reuse, R42 ;  /* 0x00000052552a7224 */ /* 0x080fe200078e022a */
[----:B------:R-:W-:Y:S01]  /*65b0*/  SHF.L.U32 R83, R95, 0x10, RZ ;  /* 0x000000105f537819 */ /* 0x000fe200000006ff */
[----:B------:R-:W-:Y:S01]  /*65c0*/  IMAD R47, R84, R82, R47 ;  /* 0x00000052542f7224 */ /* 0x000fe200078e022f */
[----:B------:R-:W-:Y:S01]  /*65d0*/  I2IP.S8.S32.SAT R113, R37, R36, R113 ;  /* 0x0000002425717239 */ /* 0x000fe20000001471 */
[C---:B------:R-:W-:Y:S01]  /*65e0*/  IMAD R44, R78.reuse, R48, RZ ;  /* 0x000000304e2c7224 */ /* 0x040fe200078e02ff */
[----:B------:R-:W-:Y:S01]  /*65f0*/  SHF.R.S32.HI R83, RZ, 0x18, R83 ;  /* 0x00000018ff537819 */ /* 0x000fe20000011453 */
[----:B------:R-:W-:Y:S01]  /*6600*/  IMAD.SHL.U32 R84, R95, 0x100, RZ ;  /* 0x000001005f547824 */ /* 0x000fe200078e00ff */
[----:B------:R-:W-:Y:S01]  /*6610*/  I2IP.S8.S32.SAT R114, R47, R42, RZ ;  /* 0x0000002a2f727239 */ /* 0x000fe200000014ff */
[----:B------:R-:W-:Y:S01]  /*6620*/  IMAD R45, R78, R49, RZ ;  /* 0x000000314e2d7224 */ /* 0x000fe200078e02ff */
[----:B------:R-:W-:Y:S01]  /*6630*/  PRMT R85, R96, 0x8880, RZ ;  /* 0x0000888060557816 */ /* 0x000fe200000000ff */
[----:B------:R-:W-:Y:S01]  /*6640*/  IMAD R44, R81, R82, R44 ;  /* 0x00000052512c7224 */ /* 0x000fe200078e022c */
[----:B------:R-:W-:Y:S01]  /*6650*/  SHF.R.S32.HI R81, RZ, 0x18, R84 ;  /* 0x00000018ff517819 */ /* 0x000fe20000011454 */
[C---:B------:R-:W-:Y:S01]  /*6660*/  IMAD R46, R78.reuse, R50, RZ ;  /* 0x000000324e2e7224 */ /* 0x040fe200078e02ff */
[----:B------:R-:W-:Y:S01]  /*6670*/  I2IP.S8.S32.SAT R114, R41, R40, R114 ;  /* 0x0000002829727239 */ /* 0x000fe20000001472 */
[----:B------:R-:W-:Y:S01]  /*6680*/  IMAD R45, R83, R82, R45 ;  /* 0x00000052532d7224 */ /* 0x000fe200078e022d */
[----:B------:R-:W-:Y:S01]  /*6690*/  SHF.R.S32.HI R83, RZ, 0x18, R95 ;  /* 0x00000018ff537819 */ /* 0x000fe2000001145f */
[----:B------:R-:W-:Y:S01]  /*66a0*/  IMAD R51, R78, R51, RZ ;  /* 0x000000334e337224 */ /* 0x000fe200078e02ff */
[----:B------:R-:W-:Y:S01]  /*66b0*/  SHF.L.U32 R84, R96, 0x8, RZ ;  /* 0x0000000860547819 */ /* 0x000fe200000006ff */
[C---:B------:R-:W-:Y:S02]  /*66c0*/  IMAD R48, R78.reuse, R52, RZ ;  /* 0x000000344e307224 */ /* 0x040fe400078e02ff */
[-C--:B------:R-:W-:Y:S01]  /*66d0*/  IMAD R46, R81, R82.reuse, R46 ;  /* 0x00000052512e7224 */ /* 0x080fe200078e022e */
[----:B------:R-:W-:Y:S01]  /*66e0*/  SHF.R.S32.HI R81, RZ, 0x18, R86 ;  /* 0x00000018ff517819 */ /* 0x000fe20000011456 */
[C---:B------:R-:W-:Y:S01]  /*66f0*/  IMAD R49, R78.reuse, R53, RZ ;  /* 0x000000354e317224 */ /* 0x040fe200078e02ff */
[----:B------:R-:W-:Y:S01]  /*6700*/  SHF.R.S32.HI R86, RZ, 0x18, R99 ;  /* 0x00000018ff567819 */ /* 0x000fe20000011463 */
[----:B------:R-:W-:Y:S01]  /*6710*/  IMAD R51, R83, R82, R51 ;  /* 0x0000005253337224 */ /* 0x000fe200078e0233 */
[----:B------:R-:W-:Y:S01]  /*6720*/  SHF.R.S32.HI R83, RZ, 0x18, R84 ;  /* 0x00000018ff537819 */ /* 0x000fe20000011454 */
[C---:B------:R-:W-:Y:S01]  /*6730*/  IMAD R50, R78.reuse, R54, RZ ;  /* 0x000000364e327224 */ /* 0x040fe200078e02ff */
[----:B------:R-:W-:Y:S01]  /*6740*/  SHF.R.S32.HI R84, RZ, 0x18, R96 ;  /* 0x00000018ff547819 */ /* 0x000fe20000011460 */
[----:B------:R-:W-:Y:S01]  /*6750*/  IMAD R48, R85, R82, R48 ;  /* 0x0000005255307224 */ /* 0x000fe200078e0230 */
[----:B------:R-:W-:Y:S01]  /*6760*/  I2IP.S8.S32.SAT R115, R51, R46, RZ ;  /* 0x0000002e33737239 */ /* 0x000fe200000014ff */
[C---:B------:R-:W-:Y:S01]  /*6770*/  IMAD R55, R78.reuse, R55, RZ ;  /* 0x000000374e377224 */ /* 0x040fe200078e02ff */
[----:B------:R-:W-:Y:S01]  /*6780*/  SHF.L.U32 R85, R97, 0x10, RZ ;  /* 0x0000001061557819 */ /* 0x000fe200000006ff */
[----:B------:R-:W-:Y:S01]  /*6790*/  IMAD R49, R81, R82, R49 ;  /* 0x0000005251317224 */ /* 0x000fe200078e0231 */
[----:B------:R-:W-:Y:S01]  /*67a0*/  PRMT R81, R97, 0x8880, RZ ;  /* 0x0000888061517816 */ /* 0x000fe200000000ff */
[----:B------:R-:W-:Y:S01]  /*67b0*/  IMAD R52, R78, R56, RZ ;  /* 0x000000384e347224 */ /* 0x000fe200078e02ff */
[----:B------:R-:W-:Y:S01]  /*67c0*/  I2IP.S8.S32.SAT R115, R45, R44, R115 ;  /* 0x0000002c2d737239 */ /* 0x000fe20000001473 */
[-C--:B------:R-:W-:Y:S01]  /*67d0*/  IMAD R50, R83, R82.reuse, R50 ;  /* 0x0000005253327224 */ /* 0x080fe200078e0232 */
[----:B------:R-:W-:Y:S01]  /*67e0*/  SHF.R.S32.HI R83, RZ, 0x18, R85 ;  /* 0x00000018ff537819 */ /* 0x000fe20000011455 */
[-C--:B------:R-:W-:Y:S01]  /*67f0*/  IMAD R55, R84, R82.reuse, R55 ;  /* 0x0000005254377224 */ /* 0x080fe200078e0237 */
[----:B------:R-:W-:Y:S01]  /*6800*/  PRMT R85, R98, 0x8880, RZ ;  /* 0x0000888062557816 */ /* 0x000fe200000000ff */
[----:B------:R-:W-:Y:S01]  /*6810*/  IMAD R52, R81, R82, R52 ;  /* 0x0000005251347224 */ /* 0x000fe200078e0234 */
[----:B------:R-:W-:Y:S01]  /*6820*/  SHF.L.U32 R81, R97, 0x8, RZ ;  /* 0x0000000861517819 */ /* 0x000fe200000006ff */
[C---:B------:R-:W-:Y:S01]  /*6830*/  IMAD R53, R78.reuse, R57, RZ ;  /* 0x000000394e357224 */ /* 0x040fe200078e02ff */
[----:B------:R1:W-:Y:S01]  /*6840*/  STS.128 [R171+0x4200], R112 ;  /* 0x00420070ab007388 */ /* 0x0003e20000000c00 */
[----:B------:R-:W-:Y:S01]  /*6850*/  IMAD R54, R78, R58, RZ ;  /* 0x0000003a4e367224 */ /* 0x000fe200078e02ff */
[----:B------:R-:W-:Y:S01]  /*6860*/  SHF.R.S32.HI R81, RZ, 0x18, R81 ;  /* 0x00000018ff517819 */ /* 0x000fe20000011451 */
[----:B------:R-:W-:Y:S01]  /*6870*/  IMAD R53, R83, R82, R53 ;  /* 0x0000005253357224 */ /* 0x000fe200078e0235 */
[----:B------:R-:W-:Y:S01]  /*6880*/  SHF.L.U32 R84, R98, 0x10, RZ ;  /* 0x0000001062547819 */ /* 0x000fe200000006ff */
[C---:B------:R-:W-:Y:S01]  /*6890*/  IMAD R59, R78.reuse, R59, RZ ;  /* 0x0000003b4e3b7224 */ /* 0x040fe200078e02ff */
[----:B------:R-:W-:Y:S01]  /*68a0*/  SHF.R.S32.HI R83, RZ, 0x18, R97 ;  /* 0x00000018ff537819 */ /* 0x000fe20000011461 */
[C---:B------:R-:W-:Y:S01]  /*68b0*/  IMAD R56, R78.reuse, R60, RZ ;  /* 0x0000003c4e387224 */ /* 0x040fe200078e02ff */
[----:B------:R-:W-:Y:S01]  /*68c0*/  I2IP.S8.S32.SAT R120, R55, R50, RZ ;  /* 0x0000003237787239 */ /* 0x000fe200000014ff */
[----:B------:R-:W-:Y:S01]  /*68d0*/  IMAD R54, R81, R82, R54 ;  /* 0x0000005251367224 */ /* 0x000fe200078e0236 */
[----:B------:R-:W-:Y:S01]  /*68e0*/  SHF.R.S32.HI R84, RZ, 0x18, R84 ;  /* 0x00000018ff547819 */ /* 0x000fe20000011454 */
[----:B------:R-:W-:Y:S01]  /*68f0*/  IMAD R57, R78, R61, RZ ;  /* 0x0000003d4e397224 */ /* 0x000fe200078e02ff */
[----:B------:R-:W-:Y:S01]  /*6900*/  I2IP.S8.S32.SAT R120, R49, R48, R120 ;  /* 0x0000003031787239 */ /* 0x000fe20000001478 */
[-C--:B------:R-:W-:Y:S01]  /*6910*/  IMAD R59, R83, R82.reuse, R59 ;  /* 0x00000052533b7224 */ /* 0x080fe200078e023b */
[----:B------:R-:W-:Y:S01]  /*6920*/  PRMT R83, R99, 0x8880, RZ ;  /* 0x0000888063537816 */ /* 0x000fe200000000ff */
[-C--:B------:R-:W-:Y:S01]  /*6930*/  IMAD R56, R85, R82.reuse, R56 ;  /* 0x0000005255387224 */ /* 0x080fe200078e0238 */
[----:B------:R-:W-:Y:S01]  /*6940*/  SHF.R.S32.HI R81, RZ, 0x18, R98 ;  /* 0x00000018ff517819 */ /* 0x000fe20000011462 */
[----:B------:R-:W-:Y:S01]  /*6950*/  IMAD R57, R84, R82, R57 ;  /* 0x0000005254397224 */ /* 0x000fe200078e0239 */
[----:B------:R-:W-:Y:S01]  /*6960*/  I2IP.S8.S32.SAT R121, R59, R54, RZ ;  /* 0x000000363b797239 */ /* 0x000fe200000014ff */
[C---:B------:R-:W-:Y:S01]  /*6970*/  IMAD R58, R78.reuse, R62, RZ ;  /* 0x0000003e4e3a7224 */ /* 0x040fe200078e02ff */
[C---:B------:R-:W-:Y:S01]  /*6980*/  SHF.L.U32 R85, R99.reuse, 0x8, RZ ;  /* 0x0000000863557819 */ /* 0x040fe200000006ff */
[----:B------:R-:W-:Y:S01]  /*6990*/  IMAD.U32 R84, R99, 0x10000, RZ ;  /* 0x0001000063547824 */ /* 0x000fe200078e00ff */
[----:B------:R-:W-:Y:S01]  /*69a0*/  I2IP.S8.S32.SAT R121, R53, R52, R121 ;  /* 0x0000003435797239 */ /* 0x000fe20000001479 */
[C---:B------:R-:W-:Y:S01]  /*69b0*/  IMAD R63, R78.reuse, R63, RZ ;  /* 0x0000003f4e3f7224 */ /* 0x040fe200078e02ff */
[----:B------:R-:W-:Y:S01]  /*69c0*/  SHF.R.S32.HI R85, RZ, 0x18, R85 ;  /* 0x00000018ff557819 */ /* 0x000fe20000011455 */
[C---:B------:R-:W-:Y:S01]  /*69d0*/  IMAD R60, R78.reuse, R64, RZ ;  /* 0x000000404e3c7224 */ /* 0x040fe200078e02ff */
[----:B------:R-:W-:Y:S01]  /*69e0*/  SHF.R.S32.HI R84, RZ, 0x18, R84 ;  /* 0x00000018ff547819 */ /* 0x000fe20000011454 */
[-C--:B------:R-:W-:Y:S02]  /*69f0*/  IMAD R58, R87, R82.reuse, R58 ;  /* 0x00000052573a7224 */ /* 0x080fe400078e023a */
[C---:B------:R-:W-:Y:S02]  /*6a00*/  IMAD R61, R78.reuse, R65, RZ ;  /* 0x000000414e3d7224 */ /* 0x040fe400078e02ff */
[-C--:B------:R-:W-:Y:S02]  /*6a10*/  IMAD R63, R81, R82.reuse, R63 ;  /* 0x00000052513f7224 */ /* 0x080fe400078e023f */
[----:B------:R-:W-:Y:S02]  /*6a20*/  IMAD R60, R83, R82, R60 ;  /* 0x00000052533c7224 */ /* 0x000fe400078e023c */
[----:B------:R-:W-:Y:S01]  /*6a30*/  IMAD R62, R78, R66, RZ ;  /* 0x000000424e3e7224 */ /* 0x000fe200078e02ff */
[----:B------:R-:W-:Y:S01]  /*6a40*/  I2IP.S8.S32.SAT R122, R63, R58, RZ ;  /* 0x0000003a3f7a7239 */ /* 0x000fe200000014ff */
[----:B------:R-:W-:Y:S02]  /*6a50*/  IMAD R61, R84, R82, R61 ;  /* 0x00000052543d7224 */ /* 0x000fe400078e023d */
[----:B------:R-:W-:Y:S01]  /*6a60*/  IMAD R67, R78, R67, RZ ;  /* 0x000000434e437224 */ /* 0x000fe200078e02ff */
[----:B------:R-:W-:Y:S01]  /*6a70*/  I2IP.S8.S32.SAT R122, R57, R56, R122 ;  /* 0x00000038397a7239 */ /* 0x000fe2000000147a */
[-C--:B------:R-:W-:Y:S02]  /*6a80*/  IMAD R62, R85, R82.reuse, R62 ;  /* 0x00000052553e7224 */ /* 0x080fe400078e023e */
[----:B------:R-:W-:Y:S05]  /*6a90*/  IMAD R67, R86, R82, R67 ;  /* 0x0000005256437224 */ /* 0x000fea00078e0243 */
[----:B------:R-:W-:Y:S04]  /*6aa0*/  I2IP.S8.S32.SAT R123, R67, R62, RZ ;  /* 0x0000003e437b7239 */ /* 0x000fe800000014ff */
[----:B------:R-:W-:Y:S05]  /*6ab0*/  I2IP.S8.S32.SAT R123, R61, R60, R123 ;  /* 0x0000003c3d7b7239 */ /* 0x000fea000000147b */
[----:B------:R1:W-:Y:S01]  /*6ac0*/  STS.128 [R170+0x4200], R120 ;  /* 0x00420078aa007388 */ /* 0x0003e20000000c00 */
[----:B------:R-:W-:Y:S01]  /*6ad0*/  @!PT LDS RZ, [RZ] ;  /* 0x00000000fffff984 */ /* 0x000fe20000000800 */
[----:B------:R-:W-:Y:S01]  /*6ae0*/  @!PT LDS RZ, [RZ] ;  /* 0x00000000fffff984 */ /* 0x000fe20000000800 */
[----:B------:R-:W-:Y:S01]  /*6af0*/  @!PT LDS RZ, [RZ] ;  /* 0x00000000fffff984 */ /* 0x000fe20000000800 */
[----:B------:R-:W-:Y:S01]  /*6b00*/  @!PT LDS RZ, [RZ] ;  /* 0x00000000fffff984 */ /* 0x000fe20000000800 */
[----:B------:R2:W-:Y:S07]  /*6b10*/  MEMBAR.ALL.CTA ;  /* 0x0000000000007992 */ /* 0x0005ee0000008000 */
[----:B--2---:R-:W2:Y:S02]  /*6b20*/  FENCE.VIEW.ASYNC.S ;  /* 0x00000000000073c6 */ /* 0x004ea40000000000 */
[----:B--2---:R-:W-:Y:S06]  /*6b30*/  BAR.SYNC.DEFER_BLOCKING 0x1, 0x80 ;  /* 0x0042000000007b1d */ /* 0x004fec0000010000 */
[----:B------:R-:W-:Y:S05]  /*6b40*/  @P0 BRA `(.L_x_96) ;  /* 0x0000000000280947 */ /* 0x000fea0003800000 */
[----:B------:R-:W-:Y:S02]  /*6b50*/  UIADD3 UR4, UPT, UPT, UR49, 0x4200, URZ ;  /* 0x0000420031047890 */ /* 0x000fe4000fffe0ff */
[----:B------:R-:W-:Y:S01]  /*6b60*/  UIADD3 UR6, UP0, UPT, UR52, 0x680, URZ ;  /* 0x0000068034067890 */ /* 0x000fe2000ff1e0ff */
[----:B------:R-:W-:Y:S03]  /*6b70*/  UMOV UR43, UR36 ;  /* 0x00000024002b7c82 */ /* 0x000fe60008000000 */
[----:B------:R-:W-:Y:S01]  /*6b80*/  MOV R166, UR4 ;  /* 0x0000000400a67c02 */ /* 0x000fe20008000f00 */
[----:B------:R-:W-:Y:S03]  /*6b90*/  UIADD3.X UR7, UPT, UPT, URZ, UR53, URZ, UP0, !UPT ;  /* 0x00000035ff077290 */ /* 0x000fe600087fe4ff */
[----:B------:R-:W-:Y:S11]  /*6ba0*/  R2UR UR40, R166 ;  /* 0x00000000a62872ca */ /* 0x000ff600000e0000 */
[----:B------:R-:W-:Y:S02]  /*6bb0*/  @!UPT UIADD3 URZ, UPT, UPT, URZ, URZ, URZ ;  /* 0x000000fffffff290 */ /* 0x000fe4000fffe0ff */
[----:B------:R2:W-:Y:S01]  /*6bc0*/  UTMASTG.3D [UR40], [UR6] ;  /* 0x00000028060073b5 */ /* 0x0005e20008010000 */
[----:B------:R0:W-:Y:S01]  /*6bd0*/  UTMACMDFLUSH ;  /* 0x00000000000079b7 */ /* 0x0001e20000000000 */
[----:B--2---:R-:W-:Y:S04]  /*6be0*/  DEPBAR.LE SB0, 0x1 ;  /* 0x000080400000791a */ /* 0x004fe80000000000 */
.L_x_96:
[----:B------:R-:W-:Y:S05]  /*6bf0*/  BSYNC.RECONVERGENT B0 ;  /* 0x0000000000007941 */ /* 0x000fea0003800200 */
.L_x_95:
[----:B------:R-:W-:Y:S06]  /*6c00*/  BAR.SYNC.DEFER_BLOCKING 0x1, 0x80 ;  /* 0x0042000000007b1d */ /* 0x000fec0000010000 */
[----:B------:R-:W2:Y:S01]  /*6c10*/  @P6 SYNCS.PHASECHK.TRANS64.TRYWAIT P0, [R125+URZ+0x50], R126 ;  /* 0x0000507e7d0065a7 */ /* 0x000ea200080011ff */
[----:B------:R-:W-:Y:S01]  /*6c20*/  BSSY B1, `(.L_x_97) ;  /* 0x0000023000017945 */ /* 0x000fe20003800000 */
[----:B--2---:R-:W-:Y:S03]  /*6c30*/  @P6 SEL R117, RZ, 0x1, !P0 ;  /* 0x00000001ff756807 */ /* 0x004fe60004000000 */
[----:B------:R-:W-:Y:S05]  /*6c40*/  @!P6 BRA `(.L_x_98) ;  /* 0x000000000080e947 */ /* 0x000fea0003800000 */
[----:B------:R-:W-:Y:S01]  /*6c50*/  ISETP.NE.AND P1, PT, R118, RZ, PT ;  /* 0x000000ff7600720c */ /* 0x000fe20003f25270 */
[----:B------:R-:W-:Y:S01]  /*6c60*/  BSSY B0, `(.L_x_99) ;  /* 0x000000a000007945 */ /* 0x000fe20003800000 */
[----:B------:R-:W-:Y:S11]  /*6c70*/  ISETP.NE.AND P0, PT, R117, RZ, PT ;  /* 0x000000ff7500720c */ /* 0x000ff60003f05270 */
[----:B------:R-:W-:Y:S04]  /*6c80*/  @P1 IMAD R119, R160, 0x2000, R119 ;  /* 0x00002000a0771824 */ /* 0x000fe800078e0277 */
[--C-:B------:R-:W-:Y:S01]  /*6c90*/  @P1 IMAD.IADD R124, R124, 0x1, R119.reuse ;  /* 0x000000017c7c1824 */ /* 0x100fe200078e0277 */
[----:B------:R-:W-:Y:S01]  /*6ca0*/  @P1 IADD3 R3, PT, PT, R165, R119, RZ ;  /* 0x00000077a5031210 */ /* 0x000fe20007ffe0ff */
[----:B------:R-:W-:Y:S01]  /*6cb0*/  @P1 IMAD.IADD R2, R164, 0x1, R119 ;  /* 0x00000001a4021824 */ /* 0x000fe200078e0277 */
[----:B------:R-:W-:Y:S06]  /*6cc0*/  @P0 BRA `(.L_x_100) ;  /* 0x00000000000c0947 */ /* 0x000fec0003800000 */
[----:B------:R-:W-:Y:S04]  /*6cd0*/  SHF.L.U32 R0, R159, 0x1f, RZ ;  /* 0x0000001f9f007819 */ /* 0x000fe800000006ff */
[----:B------:R-:W2:Y:S02]  /*6ce0*/  SYNCS.PHASECHK.TRANS64.TRYWAIT P0, [R125+URZ+0x50], R0 ;  /* 0x000050007d0075a7 */ /* 0x000ea400080011ff */
[----:B--2---:R-:W-:Y:S05]  /*6cf0*/  @!P0 BRA `(.L_x_101) ;  /* 0x00000020000c8947 */ /* 0x004fea0003800000 */
.L_x_100:
[----:B------:R-:W-:Y:S05]  /*6d00*/  BSYNC B0 ;  /* 0x0000000000007941 */ /* 0x000fea0003800000 */
.L_x_99:
[----:B------:R-:W-:Y:S01]  /*6d10*/  ISETP.NE.AND P0, PT, R118, RZ, PT ;  /* 0x000000ff7600720c */ /* 0x000fe20003f05270 */
[----:B--2---:R-:W-:Y:S02]  /*6d20*/  VIADD R125, R125, 0x60 ;  /* 0x000000607d7d7836 */ /* 0x004fe40000000000 */
[----:B------:R-:W-:Y:S02]  /*6d30*/  IMAD.U32 R0, RZ, RZ, UR37 ;  /* 0x00000025ff007e24 */ /* 0x000fe4000f8e00ff */
[----:B------:R-:W-:Y:S03]  /*6d40*/  VIADD R160, R160, 0x1 ;  /* 0x00000001a0a07836 */ /* 0x000fe60000000000 */
[----:B------:R-:W-:Y:S05]  /*6d50*/  PRMT R0, R0, 0x654, R125 ;  /* 0x0000065400007816 */ /* 0x000fea000000007d */
[----:B------:R2:W3:Y:S04]  /*6d60*/  @P0 LDS.128 R100, [R119+0x200] ;  /* 0x0002000077640984 */ /* 0x0004e80000000c00 */
[----:B------:R2:W4:Y:S04]  /*6d70*/  @P0 LDS.128 R88, [R3+0x200] ;  /* 0x0002000003580984 */ /* 0x0005280000000c00 */
        /* <DEDUP_REMOVED lines=12> */
[----:B--234-:R-:W-:Y:S02]  /*6e40*/  LOP3.LUT R159, R159, R0, RZ, 0x3c, !PT ;  /* 0x000000009f9f7212 */ /* 0x01cfe400078e3cff */
.L_x_98:
[----:B------:R-:W-:Y:S05]  /*6e50*/  BSYNC B1 ;  /* 0x0000000000017941 */ /* 0x000fea0003800000 */
.L_x_97:
[----:B------:R-:W-:Y:S05]  /*6e60*/  VIADD R3, R80, 0x40 ;  /* 0x0000004050037836 */ /* 0x000fea0000000000 */
[----:B------:R-:W-:Y:S04]  /*6e70*/  SHF.R.U32.HI R3, RZ, 0x15, R3 ;  /* 0x00000015ff037819 */ /* 0x000fe80000011603 */
[----:B------:R-:W-:Y:S11]  /*6e80*/  LOP3.LUT P0, RZ, R3, 0x3, R154, 0x48, !PT ;  /* 0x0000000303ff7812 */ /* 0x000ff6000780489a */
[----:B------:R-:W-:Y:S02]  /*6e90*/  @!UPT UIADD3 URZ, UPT, UPT, URZ, URZ, URZ ;  /* 0x000000fffffff290 */ /* 0x000fe4000fffe0ff */
[----:B------:R-:W-:Y:S05]  /*6ea0*/  @!P0 BRA `(.L_x_102) ;  /* 0x0000000000408947 */ /* 0x000fea0003800000 */
[----:B------:R-:W2:Y:S01]  /*6eb0*/  LDCU.64 UR8, c[0x4][0x70] ;  /* 0x01000e00ff0877ac */ /* 0x000ea20008000a00 */
[----:B------:R-:W-:Y:S01]  /*6ec0*/  MOV R3, 0x0 ;  /* 0x0000000000037802 */ /* 0x000fe20000000f00 */
[----:B------:R-:W-:Y:S02]  /*6ed0*/  HFMA2 R12, -RZ, RZ, 0, 5.9604644775390625e-08 ;  /* 0x00000001ff0c7431 */ /* 0x000fe400000001ff */
[----:B------:R-:W-:Y:S02]  /*6ee0*/  IMAD.MOV.U32 R8, RZ, RZ, 0x192 ;  /* 0x00000192ff087424 */ /* 0x000fe400078e00ff */
[----:B------:R-:W-:Y:S01]  /*6ef0*/  IMAD.MOV.U32 R13, RZ, RZ, RZ ;  /* 0x000000ffff0d7224 */ /* 0x000fe200078e00ff */
[----:B------:R-:W3:Y:S01]  /*6f00*/  LDCU.64 UR6, c[0x4][0x78] ;  /* 0x01000f00ff0677ac */ /* 0x000ee20008000a00 */
[----:B------:R-:W4:Y:S01]  /*6f10*/  LDC.64 R2, c[0x4][R3] ;  /* 0x0100000003027b82 */ /* 0x000f220000000a00 */
[----:B------:R-:W5:Y:S01]  /*6f20*/  LDCU.64 UR4, c[0x4][0x10] ;  /* 0x01000200ff0477ac */ /* 0x000f620008000a00 */
[----:B--2---:R-:W-:Y:S01]  /*6f30*/  MOV R5, UR9 ;  /* 0x0000000900057c02 */ /* 0x004fe20008000f00 */
[----:B------:R-:W-:Y:S01]  /*6f40*/  IMAD.U32 R4, RZ, RZ, UR8 ;  /* 0x00000008ff047e24 */ /* 0x000fe2000f8e00ff */
[----:B---3--:R-:W-:Y:S01]  /*6f50*/  MOV R7, UR7 ;  /* 0x0000000700077c02 */ /* 0x008fe20008000f00 */
[----:B------:R-:W-:Y:S01]  /*6f60*/  IMAD.U32 R6, RZ, RZ, UR6 ;  /* 0x00000006ff067e24 */ /* 0x000fe2000f8e00ff */
[----:B-----5:R-:W-:Y:S01]  /*6f70*/  MOV R11, UR5 ;  /* 0x00000005000b7c02 */ /* 0x020fe20008000f00 */
[----:B------:R-:W-:Y:S02]  /*6f80*/  IMAD.U32 R10, RZ, RZ, UR4 ;  /* 0x00000004ff0a7e24 */ /* 0x000fe4000f8e00ff */
[----:B------:R-:W-:Y:S07]  /*6f90*/  LEPC R20, `(.L_x_102) ;  /* 0x000000001014794e */ /* 0x000fee0000000000 */
[----:B-1--4-:R-:W-:Y:S05]  /*6fa0*/  CALL.ABS.NOINC R2 ;  /* 0x0000000002007343 */ /* 0x012fea0003c00000 */
.L_x_102:
[----:B------:R-:W-:Y:S01]  /*6fb0*/  ISETP.NE.AND P0, PT, R167, RZ, PT ;  /* 0x000000ffa700720c */ /* 0x000fe20003f05270 */
[----:B------:R-:W-:Y:S05]  /*6fc0*/  WARPSYNC.ALL ;  /* 0x0000000000007948 */ /* 0x000fea0003800000 */
[----:B------:R-:W-:Y:S01]  /*6fd0*/  IMAD.U32 R140, R102, 0x10000, RZ ;  /* 0x00010000668c7824 */ /* 0x000fe200078e00ff */
[----:B------:R-:W-:Y:S01]  /*6fe0*/  R2UR UR4, R80 ;  /* 0x00000000500472ca */ /* 0x000fe200000e0000 */
[----:B------:R-:W-:Y:S01]  /*6ff0*/  IMAD.U32 R134, R88, 0x10000, RZ ;  /* 0x0001000058867824 */ /* 0x000fe200078e00ff */
[C---:B------:R-:W-:Y:S01]  /*7000*/  SHF.L.U32 R0, R100.reuse, 0x10, RZ ;  /* 0x0000001064007819 */ /* 0x040fe200000006ff */
[----:B-1----:R-:W-:Y:S01]  /*7010*/  IMAD.U32 R119, R93, 0x10000, RZ ;  /* 0x000100005d777824 */ /* 0x002fe200078e00ff */
[----:B------:R-:W-:Y:S01]  /*7020*/  PRMT R3, R100, 0x8880, RZ ;  /* 0x0000888064037816 */ /* 0x000fe200000000ff */
[----:B------:R-:W-:Y:S01]  /*7030*/  IMAD.U32 R104, R98, 0x10000, RZ ;  /* 0x0001000062687824 */ /* 0x000fe200078e00ff */
[----:B------:R-:W-:Y:S01]  /*7040*/  SHF.L.U32 R81, R100, 0x8, RZ ;  /* 0x0000000864517819 */ /* 0x000fe200000006ff */
[----:B------:R-:W-:Y:S01]  /*7050*/  IMAD.SHL.U32 R127, R90, 0x100, RZ ;  /* 0x000001005a7f7824 */ /* 0x000fe200078e00ff */
[----:B------:R-:W-:Y:S01]  /*7060*/  SHF.R.S32.HI R0, RZ, 0x18, R0 ;  /* 0x00000018ff007819 */ /* 0x000fe20000011400 */
[----:B------:R-:W-:Y:S01]  /*7070*/  IMAD.SHL.U32 R112, R95, 0x100, RZ ;  /* 0x000001005f707824 */ /* 0x000fe200078e00ff */
[----:B------:R-:W-:Y:S01]  /*7080*/  SHF.R.S32.HI R81, RZ, 0x18, R81 ;  /* 0x00000018ff517819 */ /* 0x000fe20000011451 */
[----:B------:R-:W-:Y:S01]  /*7090*/  BSSY.RECONVERGENT B0, `(.L_x_103) ;  /* 0x0000121000007945 */ /* 0x000fe20003800200 */
[----:B------:R-:W-:Y:S01]  /*70a0*/  SHF.R.S32.HI R2, RZ, 0x18, R100 ;  /* 0x00000018ff027819 */ /* 0x000fe20000011464 */
[----:B------:R-:W1:Y:S01]  /*70b0*/  LDTM.x64 R4, tmem[UR4+0x40] ;  /* 0x00004004000479ee */ /* 0x000e620008340000 */
[----:B------:R-:W-:Y:S01]  /*70c0*/  NOP ;  /* 0x0000000000007918 */ /* 0x000fe20000000000 */
[----:B------:R-:W-:Y:S02]  /*70d0*/  SHF.R.S32.HI R84, RZ, 0x18, R101 ;  /* 0x00000018ff547819 */ /* 0x000fe40000011465 */
[----:B------:R-:W-:Y:S02]  /*70e0*/  SHF.R.S32.HI R85, RZ, 0x18, R102 ;  /* 0x00000018ff557819 */ /* 0x000fe40000011466 */
[----:B------:R-:W-:Y:S02]  /*70f0*/  SHF.R.S32.HI R86, RZ, 0x18, R103 ;  /* 0x00000018ff567819 */ /* 0x000fe40000011467 */
[----:B------:R-:W-:Y:S02]  /*7100*/  SHF.R.S32.HI R87, RZ, 0x18, R88 ;  /* 0x00000018ff577819 */ /* 0x000fe40000011458 */
[----:B------:R-:W-:Y:S02]  /*7110*/  R2UR UR5, R116 ;  /* 0x00000000740572ca */ /* 0x000fe400000e0000 */
[C---:B------:R-:W-:Y:S02]  /*7120*/  PRMT R143, R101.reuse, 0x8880, RZ ;  /* 0x00008880658f7816 */ /* 0x040fe400000000ff */
[----:B------:R-:W-:Y:S02]  /*7130*/  SHF.L.U32 R83, R101, 0x10, RZ ;  /* 0x0000001065537819 */ /* 0x000fe400000006ff */
[----:B------:R-:W-:Y:S02]  /*7140*/  PRMT R141, R102, 0x8880, RZ ;  /* 0x00008880668d7816 */ /* 0x000fe400000000ff */
[----:B------:R-:W-:Y:S02]  /*7150*/  SHF.R.S32.HI R83, RZ, 0x18, R83 ;  /* 0x00000018ff537819 */ /* 0x000fe40000011453 */
[C---:B------:R-:W-:Y:S02]  /*7160*/  PRMT R138, R103.reuse, 0x8880, RZ ;  /* 0x00008880678a7816 */ /* 0x040fe400000000ff */
[----:B------:R-:W-:Y:S01]  /*7170*/  SHF.L.U32 R137, R103, 0x10, RZ ;  /* 0x0000001067897819 */ /* 0x000fe200000006ff */
[----:B------:R-:W-:Y:S01]  /*7180*/  UIADD3 UR5, UPT, UPT, UR5, 0xc0, URZ ;  /* 0x000000c005057890 */ /* 0x000fe2000fffe0ff */
[----:B-1----:R-:W-:Y:S01]  /*7190*/  IMAD R4, R78, R4, RZ ;  /* 0x000000044e047224 */ /* 0x002fe200078e02ff */
[----:B------:R-:W-:Y:S01]  /*71a0*/  PRMT R135, R88, 0x8880, RZ ;  /* 0x0000888058877816 */ /* 0x000fe200000000ff */
[C---:B------:R-:W-:Y:S01]  /*71b0*/  IMAD R5, R78.reuse, R5, RZ ;  /* 0x000000054e057224 */ /* 0x040fe200078e02ff */
[----:B------:R-:W-:Y:S01]  /*71c0*/  UPRMT UR5, UR37, 0x654, UR5 ;  /* 0x0000065425057896 */ /* 0x000fe20008000005 */
[----:B------:R-:W-:Y:S01]  /*71d0*/  IMAD R4, R3, R82, R4 ;  /* 0x0000005203047224 */ /* 0x000fe200078e0204 */
[C---:B------:R-:W-:Y:S01]  /*71e0*/  PRMT R132, R89.reuse, 0x8880, RZ ;  /* 0x0000888059847816 */ /* 0x040fe200000000ff */
[----:B------:R-:W-:Y:S01]  /*71f0*/  IMAD R6, R78, R6, RZ ;  /* 0x000000064e067224 */ /* 0x000fe200078e02ff */
[----:B------:R-:W-:Y:S01]  /*7200*/  SHF.L.U32 R131, R89, 0x10, RZ ;  /* 0x0000001059837819 */ /* 0x000fe200000006ff */
[----:B------:R-:W-:Y:S01]  /*7210*/  IMAD R5, R0, R82, R5 ;  /* 0x0000005200057224 */ /* 0x000fe200078e0205 */
[----:B------:R-:W-:Y:S01]  /*7220*/  PRMT R129, R90, 0x8880, RZ ;  /* 0x000088805a817816 */ /* 0x000fe200000000ff */
[----:B------:R-:W-:Y:S01]  /*7230*/  IMAD R0, R78, R16, RZ ;  /* 0x000000104e007224 */ /* 0x000fe200078e02ff */
[----:B------:R-:W-:Y:S01]  /*7240*/  SHF.L.U32 R128, R90, 0x10, RZ ;  /* 0x000000105a807819 */ /* 0x000fe200000006ff */
[C---:B------:R-:W-:Y:S01]  /*7250*/  IMAD R7, R78.reuse, R7, RZ ;  /* 0x000000074e077224 */ /* 0x040fe200078e02ff */
[----:B------:R-:W-:Y:S01]  /*7260*/  SYNCS.ARRIVE.TRANS64.RED.A1T0 RZ, [UR5], RZ ;  /* 0x000000ffffff79a7 */ /* 0x000fe20008100405 */
[C---:B------:R-:W-:Y:S01]  /*7270*/  IMAD R16, R78.reuse, R20, RZ ;  /* 0x000000144e107224 */ /* 0x040fe200078e02ff */
[C---:B------:R-:W-:Y:S01]  /*7280*/  PRMT R126, R91.reuse, 0x8880, RZ ;  /* 0x000088805b7e7816 */ /* 0x040fe200000000ff */
[C---:B------:R-:W-:Y:S01]  /*7290*/  IMAD R20, R78.reuse, R24, RZ ;  /* 0x000000184e147224 */ /* 0x040fe200078e02ff */
[----:B------:R-:W-:Y:S01]  /*72a0*/  SHF.L.U32 R125, R91, 0x10, RZ ;  /* 0x000000105b7d7819 */ /* 0x000fe200000006ff */
[----:B------:R-:W-:Y:S01]  /*72b0*/  IMAD R6, R81, R82, R6 ;  /* 0x0000005251067224 */ /* 0x000fe200078e0206 */
[----:B------:R-:W-:Y:S01]  /*72c0*/  MOV R81, R143 ;  /* 0x0000008f00517202 */ /* 0x000fe20000000f00 */
[----:B------:R-:W-:Y:S01]  /*72d0*/  IMAD R24, R78, R28, RZ ;  /* 0x0000001c4e187224 */ /* 0x000fe200078e02ff */
[----:B------:R-:W-:Y:S01]  /*72e0*/  PRMT R123, R92, 0x8880, RZ ;  /* 0x000088805c7b7816 */ /* 0x000fe200000000ff */
[----:B------:R-:W-:Y:S01]  /*72f0*/  IMAD R28, R78, R32, RZ ;  /* 0x000000204e1c7224 */ /* 0x000fe200078e02ff */
[----:B------:R-:W-:Y:S01]  /*7300*/  SHF.L.U32 R122, R92, 0x10, RZ ;  /* 0x000000105c7a7819 */ /* 0x000fe200000006ff */
[----:B------:R-:W-:Y:S01]  /*7310*/  IMAD R7, R2, R82, R7 ;  /* 0x0000005202077224 */ /* 0x000fe200078e0207 */
[----:B------:R-:W-:Y:S01]  /*7320*/  PRMT R120, R93, 0x8880, RZ ;  /* 0x000088805d787816 */ /* 0x000fe200000000ff */
[----:B------:R-:W-:Y:S01]  /*7330*/  IMAD R32, R78, R36, RZ ;  /* 0x000000244e207224 */ /* 0x000fe200078e02ff */
[----:B------:R-:W-:Y:S01]  /*7340*/  PRMT R117, R94, 0x8880, RZ ;  /* 0x000088805e757816 */ /* 0x000fe200000000ff */
[----:B------:R-:W-:Y:S01]  /*7350*/  IMAD R2, R78, R17, RZ ;  /* 0x000000114e027224 */ /* 0x000fe200078e02ff */
[----:B------:R-:W-:Y:S01]  /*7360*/  SHF.L.U32 R116, R94, 0x10, RZ ;  /* 0x000000105e747819 */ /* 0x000fe200000006ff */
[----:B------:R-:W-:Y:S01]  /*7370*/  IMAD R36, R78, R40, RZ ;  /* 0x000000284e247224 */ /* 0x000fe200078e02ff */
[----:B------:R-:W-:Y:S01]  /*7380*/  SHF.L.U32 R115, R94, 0x8, RZ ;  /* 0x000000085e737819 */ /* 0x000fe200000006ff */
[C---:B------:R-:W-:Y:S01]  /*7390*/  IMAD R17, R78.reuse, R21, RZ ;  /* 0x000000154e117224 */ /* 0x040fe200078e02ff */
[C---:B------:R-:W-:Y:S01]  /*73a0*/  PRMT R114, R95.reuse, 0x8880, RZ ;  /* 0x000088805f727816 */ /* 0x040fe200000000ff */
[C---:B------:R-:W-:Y:S01]  /*73b0*/  IMAD R40, R78.reuse, R44, RZ ;  /* 0x0000002c4e287224 */ /* 0x040fe200078e02ff */
[----:B------:R-:W-:Y:S01]  /*73c0*/  SHF.L.U32 R113, R95, 0x10, RZ ;  /* 0x000000105f717819 */ /* 0x000fe200000006ff */
[----:B------:R-:W-:Y:S01]  /*73d0*/  IMAD R21, R78, R25, RZ ;  /* 0x000000194e157224 */ /* 0x000fe200078e02ff */
[----:B------:R-:W-:Y:S01]  /*73e0*/  PRMT R111, R96, 0x8880, RZ ;  /* 0x00008880606f7816 */ /* 0x000fe200000000ff */
        /* <DEDUP_REMOVED lines=8> */
[C---:B------:R-:W-:Y:S01]  /*7470*/  IMAD R52, R78.reuse, R56, RZ ;  /* 0x000000384e347224 */ /* 0x040fe200078e02ff */
[----:B------:R-:W-:Y:S01]  /*7480*/  SHF.L.U32 R142, R101, 0x8, RZ ;  /* 0x00000008658e7819 */ /* 0x000fe200000006ff */
[C---:B------:R-:W-:Y:S01]  /*7490*/  IMAD R8, R78.reuse, R8, RZ ;  /* 0x000000084e087224 */ /* 0x040fe200078e02ff */
[C---:B------:R-:W-:Y:S01]  /*74a0*/  SHF.L.U32 R101, R99.reuse, 0x10, RZ ;  /* 0x0000001063657819 */ /* 0x040fe200000006ff */
[----:B------:R-:W-:Y:S01]  /*74b0*/  IMAD R33, R78, R37, RZ ;  /* 0x000000254e217224 */ /* 0x000fe200078e02ff */
[----:B------:R-:W-:Y:S01]  /*74c0*/  SHF.L.U32 R139, R102, 0x8, RZ ;  /* 0x00000008668b7819 */ /* 0x000fe200000006ff */
[C---:B------:R-:W-:Y:S01]  /*74d0*/  IMAD R56, R78.reuse, R60, RZ ;  /* 0x0000003c4e387224 */ /* 0x040fe200078e02ff */
[----:B------:R-:W-:Y:S01]  /*74e0*/  PRMT R102, R99, 0x8880, RZ ;  /* 0x0000888063667816 */ /* 0x000fe200000000ff */
[C---:B------:R-:W-:Y:S01]  /*74f0*/  IMAD R37, R78.reuse, R41, RZ ;  /* 0x000000294e257224 */ /* 0x040fe200078e02ff */
[----:B------:R-:W-:Y:S01]  /*7500*/  SHF.L.U32 R136, R103, 0x8, RZ ;  /* 0x0000000867887819 */ /* 0x000fe200000006ff */
[C---:B------:R-:W-:Y:S01]  /*7510*/  IMAD R60, R78.reuse, R64, RZ ;  /* 0x000000404e3c7224 */ /* 0x040fe200078e02ff */
[----:B------:R-:W-:Y:S01]  /*7520*/  I2IP.S8.S32.SAT R64, R7, R6, RZ ;  /* 0x0000000607407239 */ /* 0x000fe200000014ff */
[C---:B------:R-:W-:Y:S01]  /*7530*/  IMAD R9, R78.reuse, R9, RZ ;  /* 0x000000094e097224 */ /* 0x040fe200078e02ff */
[----:B------:R-:W-:Y:S01]  /*7540*/  SHF.R.S32.HI R6, RZ, 0x18, R140 ;  /* 0x00000018ff067819 */ /* 0x000fe2000001148c */
[C---:B------:R-:W-:Y:S01]  /*7550*/  IMAD R41, R78.reuse, R45, RZ ;  /* 0x0000002d4e297224 */ /* 0x040fe200078e02ff */
[----:B------:R-:W-:Y:S01]  /*7560*/  SHF.R.S32.HI R7, RZ, 0x18, R142 ;  /* 0x00000018ff077819 */ /* 0x000fe2000001148e */
[----:B------:R-:W-:Y:S01]  /*7570*/  IMAD R45, R78, R49, RZ ;  /* 0x000000314e2d7224 */ /* 0x000fe200078e02ff */
[----:B------:R-:W-:Y:S01]  /*7580*/  SHF.L.U32 R133, R88, 0x8, RZ ;  /* 0x0000000858857819 */ /* 0x000fe200000006ff */
[C---:B------:R-:W-:Y:S01]  /*7590*/  IMAD R10, R78.reuse, R10, RZ ;  /* 0x0000000a4e0a7224 */ /* 0x040fe200078e02ff */
[----:B------:R-:W-:Y:S01]  /*75a0*/  SHF.R.S32.HI R88, RZ, 0x18, R89 ;  /* 0x00000018ff587819 */ /* 0x000fe20000011459 */
[C---:B------:R-:W-:Y:S01]  /*75b0*/  IMAD R49, R78.reuse, R53, RZ ;  /* 0x000000354e317224 */ /* 0x040fe200078e02ff */
[----:B------:R-:W-:Y:S01]  /*75c0*/  SHF.L.U32 R130, R89, 0x8, RZ ;  /* 0x0000000859827819 */ /* 0x000fe200000006ff */
[-C--:B------:R-:W-:Y:S01]  /*75d0*/  IMAD R8, R81, R82.reuse, R8 ;  /* 0x0000005251087224 */ /* 0x080fe200078e0208 */
[----:B------:R-:W-:Y:S01]  /*75e0*/  SHF.R.S32.HI R81, RZ, 0x18, R139 ;  /* 0x00000018ff517819 */ /* 0x000fe2000001148b */
[C---:B------:R-:W-:Y:S01]  /*75f0*/  IMAD R53, R78.reuse, R57, RZ ;  /* 0x000000394e357224 */ /* 0x040fe200078e02ff */
[----:B------:R-:W-:Y:S01]  /*7600*/  SHF.R.S32.HI R89, RZ, 0x18, R90 ;  /* 0x00000018ff597819 */ /* 0x000fe2000001145a */
[C---:B------:R-:W-:Y:S01]  /*7610*/  IMAD R11, R78.reuse, R11, RZ ;  /* 0x0000000b4e0b7224 */ /* 0x040fe200078e02ff */
[----:B------:R-:W-:Y:S01]  /*7620*/  SHF.R.S32.HI R90, RZ, 0x18, R91 ;  /* 0x00000018ff5a7819 */ /* 0x000fe2000001145b */
[C---:B------:R-:W-:Y:S01]  /*7630*/  IMAD R57, R78.reuse, R61, RZ ;  /* 0x0000003d4e397224 */ /* 0x040fe200078e02ff */
[----:B------:R-:W-:Y:S01]  /*7640*/  SHF.L.U32 R124, R91, 0x8, RZ ;  /* 0x000000085b7c7819 */ /* 0x000fe200000006ff */
[----:B------:R-:W-:Y:S01]  /*7650*/  IMAD R9, R83, R82, R9 ;  /* 0x0000005253097224 */ /* 0x000fe200078e0209 */
[----:B------:R-:W-:Y:S01]  /*7660*/  SHF.R.S32.HI R91, RZ, 0x18, R92 ;  /* 0x00000018ff5b7819 */ /* 0x000fe2000001145c */
[----:B------:R-:W-:Y:S01]  /*7670*/  IMAD R61, R78, R65, RZ ;  /* 0x000000414e3d7224 */ /* 0x000fe200078e02ff */
[----:B------:R-:W-:Y:S01]  /*7680*/  SHF.L.U32 R121, R92, 0x8, RZ ;  /* 0x000000085c797819 */ /* 0x000fe200000006ff */
[C---:B------:R-:W-:Y:S01]  /*7690*/  IMAD R12, R78.reuse, R12, RZ ;  /* 0x0000000c4e0c7224 */ /* 0x040fe200078e02ff */
[----:B------:R-:W-:Y:S01]  /*76a0*/  SHF.R.S32.HI R92, RZ, 0x18, R93 ;  /* 0x00000018ff5c7819 */ /* 0x000fe2000001145d */
[----:B------:R-:W-:Y:S01]  /*76b0*/  IMAD.MOV.U32 R65, RZ, RZ, R141 ;  /* 0x000000ffff417224 */ /* 0x000fe200078e008d */
[----:B------:R-:W-:Y:S01]  /*76c0*/  SHF.L.U32 R118, R93, 0x8, RZ ;  /* 0x000000085d767819 */ /* 0x000fe200000006ff */
[----:B------:R-:W-:Y:S01]  /*76d0*/  IMAD R10, R7, R82, R10 ;  /* 0x00000052070a7224 */ /* 0x000fe200078e020a */
[----:B------:R-:W-:Y:S01]  /*76e0*/  MOV R7, R138 ;  /* 0x0000008a00077202 */ /* 0x000fe20000000f00 */
[----:B------:R-:W-:Y:S01]  /*76f0*/  IMAD R13, R78, R13, RZ ;  /* 0x0000000d4e0d7224 */ /* 0x000fe200078e02ff */
[----:B------:R-:W-:Y:S01]  /*7700*/  SHF.R.S32.HI R93, RZ, 0x18, R94 ;  /* 0x00000018ff5d7819 */ /* 0x000fe2000001145e */
[----:B------:R-:W-:Y:S01]  /*7710*/  IMAD R11, R84, R82, R11 ;  /* 0x00000052540b7224 */ /* 0x000fe200078e020b */
[----:B------:R-:W-:Y:S01]  /*7720*/  I2IP.S8.S32.SAT R84, R5, R4, R64 ;  /* 0x0000000405547239 */ /* 0x000fe20000001440 */
[C---:B------:R-:W-:Y:S01]  /*7730*/  IMAD R14, R78.reuse, R14, RZ ;  /* 0x0000000e4e0e7224 */ /* 0x040fe200078e02ff */
[----:B------:R-:W-:Y:S01]  /*7740*/  SHF.R.S32.HI R5, RZ, 0x18, R137 ;  /* 0x00000018ff057819 */ /* 0x000fe20000011489 */
[----:B------:R-:W-:Y:S01]  /*7750*/  IMAD R12, R65, R82, R12 ;  /* 0x00000052410c7224 */ /* 0x000fe200078e020c */
[----:B------:R-:W-:Y:S01]  /*7760*/  I2IP.S8.S32.SAT R10, R11, R10, RZ ;  /* 0x0000000a0b0a7239 */ /* 0x000fe200000014ff */
[----:B------:R-:W-:Y:S01]  /*7770*/  IMAD R15, R78, R15, RZ ;  /* 0x0000000f4e0f7224 */ /* 0x000fe200078e02ff */
[----:B------:R-:W-:Y:S01]  /*7780*/  SHF.R.S32.HI R94, RZ, 0x18, R95 ;  /* 0x00000018ff5e7819 */ /* 0x000fe2000001145f */
[-C--:B------:R-:W-:Y:S01]  /*7790*/  IMAD R13, R6, R82.reuse, R13 ;  /* 0x00000052060d7224 */ /* 0x080fe200078e020d */
[----:B------:R-:W-:Y:S01]  /*77a0*/  SHF.R.S32.HI R6, RZ, 0x18, R134 ;  /* 0x00000018ff067819 */ /* 0x000fe20000011486 */
[-C--:B------:R-:W-:Y:S01]  /*77b0*/  IMAD R14, R81, R82.reuse, R14 ;  /* 0x00000052510e7224 */ /* 0x080fe200078e020e */
        /* <DEDUP_REMOVED lines=10> */
[----:B------:R-:W-:Y:S01]  /*7860*/  MOV R5, R135 ;  /* 0x0000008700057202 */ /* 0x000fe20000000f00 */
[-C--:B------:R-:W-:Y:S01]  /*7870*/  IMAD R3, R4, R82.reuse, R3 ;  /* 0x0000005204037224 */ /* 0x080fe200078e0203 */
[----:B------:R-:W-:Y:S01]  /*7880*/  SHF.R.S32.HI R4, RZ, 0x18, R131 ;  /* 0x00000018ff047819 */ /* 0x000fe20000011483 */
[----:B------:R-:W-:Y:S01]  /*7890*/  IMAD R19, R86, R82, R19 ;  /* 0x0000005256137224 */ /* 0x000fe200078e0213 */
[----:B------:R-:W-:Y:S01]  /*78a0*/  I2IP.S8.S32.SAT R86, R13, R12, R14 ;  /* 0x0000000c0d567239 */ /* 0x000fe2000000140e */
[----:B------:R-:W-:Y:S01]  /*78b0*/  IMAD R18, R78, R22, RZ ;  /* 0x000000164e127224 */ /* 0x000fe200078e02ff */
[----:B------:R-:W-:Y:S01]  /*78c0*/  SHF.L.U32 R109, R96, 0x8, RZ ;  /* 0x00000008606d7819 */ /* 0x000fe200000006ff */
[----:B------:R-:W-:Y:S01]  /*78d0*/  IMAD R16, R5, R82, R16 ;  /* 0x0000005205107224 */ /* 0x000fe200078e0210 */
[----:B------:R-:W-:Y:S01]  /*78e0*/  I2IP.S8.S32.SAT R19, R19, R3, RZ ;  /* 0x0000000313137239 */ /* 0x000fe200000014ff */
[----:B------:R-:W-:Y:S01]  /*78f0*/  IMAD R23, R78, R23, RZ ;  /* 0x000000174e177224 */ /* 0x000fe200078e02ff */
[----:B------:R-:W-:Y:S01]  /*7900*/  MOV R3, R132 ;  /* 0x0000008400037202 */ /* 0x000fe20000000f00 */
[-C--:B------:R-:W-:Y:S01]  /*7910*/  IMAD R17, R6, R82.reuse, R17 ;  /* 0x0000005206117224 */ /* 0x080fe200078e0211 */
[----:B------:R-:W-:Y:S01]  /*7920*/  MOV R5, R129 ;  /* 0x0000008100057202 */ /* 0x000fe20000000f00 */
[-C--:B------:R-:W-:Y:S01]  /*7930*/  IMAD R18, R7, R82.reuse, R18 ;  /* 0x0000005207127224 */ /* 0x080fe200078e0212 */
[----:B------:R-:W-:Y:S01]  /*7940*/  SHF.R.S32.HI R7, RZ, 0x18, R127 ;  /* 0x00000018ff077819 */ /* 0x000fe2000001147f */
[----:B------:R-:W-:Y:S01]  /*7950*/  IMAD R23, R87, R82, R23 ;  /* 0x0000005257177224 */ /* 0x000fe200078e0217 */
[----:B------:R-:W-:Y:S01]  /*7960*/  I2IP.S8.S32.SAT R87, R2, R0, R19 ;  /* 0x0000000002577239 */ /* 0x000fe20000001413 */
[----:B------:R-:W-:Y:S01]  /*7970*/  IMAD R20, R3, R82, R20 ;  /* 0x0000005203147224 */ /* 0x000fe200078e0214 */
[----:B------:R-:W-:Y:S01]  /*7980*/  SHF.R.S32.HI R3, RZ, 0x18, R130 ;  /* 0x00000018ff037819 */ /* 0x000fe20000011482 */
[C---:B------:R-:W-:Y:S01]  /*7990*/  IMAD R22, R78.reuse, R26, RZ ;  /* 0x0000001a4e167224 */ /* 0x040fe200078e02ff */
[----:B------:R-:W-:Y:S01]  /*79a0*/  I2IP.S8.S32.SAT R18, R23, R18, RZ ;  /* 0x0000001217127239 */ /* 0x000fe200000014ff */
[----:B------:R-:W-:Y:S01]  /*79b0*/  IMAD R27, R78, R27, RZ ;  /* 0x0000001b4e1b7224 */ /* 0x000fe200078e02ff */
[----:B------:R1:W-:Y:S01]  /*79c0*/  STS.128 [R153+UR49+0x6200], R84 ;  /* 0x0062005499007988 */ /* 0x0003e20008000c31 */
[----:B------:R-:W-:Y:S01]  /*79d0*/  IMAD R21, R4, R82, R21 ;  /* 0x0000005204157224 */ /* 0x000fe200078e0215 */
[----:B------:R-:W-:Y:S01]  /*79e0*/  I2IP.S8.S32.SAT R16, R17, R16, R18 ;  /* 0x0000001011107239 */ /* 0x000fe20000001412 */
[-C--:B------:R-:W-:Y:S01]  /*79f0*/  IMAD R22, R3, R82.reuse, R22 ;  /* 0x0000005203167224 */ /* 0x080fe200078e0216 */
[----:B------:R-:W-:Y:S01]  /*7a00*/  SHF.R.S32.HI R0, RZ, 0x18, R128 ;  /* 0x00000018ff007819 */ /* 0x000fe20000011480 */
[----:B------:R-:W-:Y:S01]  /*7a10*/  IMAD R27, R88, R82, R27 ;  /* 0x00000052581b7224 */ /* 0x000fe200078e021b */
[----:B------:R-:W-:Y:S01]  /*7a20*/  SHF.R.S32.HI R96, RZ, 0x18, R97 ;  /* 0x00000018ff607819 */ /* 0x000fe20000011461 */
[C---:B------:R-:W-:Y:S01]  /*7a30*/  IMAD R26, R78.reuse, R30, RZ ;  /* 0x0000001e4e1a7224 */ /* 0x040fe200078e02ff */
[----:B------:R-:W-:Y:S01]  /*7a40*/  SHF.L.U32 R106, R97, 0x8, RZ ;  /* 0x00000008616a7819 */ /* 0x000fe200000006ff */
[----:B------:R-:W-:Y:S01]  /*7a50*/  IMAD R24, R5, R82, R24 ;  /* 0x0000005205187224 */ /* 0x000fe200078e0218 */
[----:B------:R-:W-:Y:S01]  /*7a60*/  I2IP.S8.S32.SAT R17, R27, R22, RZ ;  /* 0x000000161b117239 */ /* 0x000fe200000014ff */
[----:B------:R-:W-:Y:S01]  /*7a70*/  IMAD R31, R78, R31, RZ ;  /* 0x0000001f4e1f7224 */ /* 0x000fe200078e02ff */
[----:B------:R-:W-:Y:S01]  /*7a80*/  SHF.R.S32.HI R5, RZ, 0x18, R124 ;  /* 0x00000018ff057819 */ /* 0x000fe2000001147c */
[----:B------:R-:W-:Y:S01]  /*7a90*/  IMAD R25, R0, R82, R25 ;  /* 0x0000005200197224 */ /* 0x000fe200078e0219 */
[----:B------:R-:W-:Y:S01]  /*7aa0*/  I2IP.S8.S32.SAT R17, R21, R20, R17 ;  /* 0x0000001415117239 */ /* 0x000fe20000001411 */
[-C--:B------:R-:W-:Y:S01]  /*7ab0*/  IMAD R26, R7, R82.reuse, R26 ;  /* 0x00000052071a7224 */ /* 0x080fe200078e021a */
[----:B------:R-:W-:Y:S01]  /*7ac0*/  SHF.R.S32.HI R0, RZ, 0x18, R125 ;  /* 0x00000018ff007819 */ /* 0x000fe2000001147d */
[----:B------:R-:W-:Y:S01]  /*7ad0*/  IMAD.MOV.U32 R3, RZ, RZ, R126 ;  /* 0x000000ffff037224 */ /* 0x000fe200078e007e */
[----:B------:R-:W-:Y:S01]  /*7ae0*/  SHF.R.S32.HI R7, RZ, 0x18, R118 ;  /* 0x00000018ff077819 */ /* 0x000fe20000011476 */
[----:B------:R-:W-:Y:S01]  /*7af0*/  IMAD R31, R89, R82, R31 ;  /* 0x00000052591f7224 */ /* 0x000fe200078e021f */
[----:B------:R-:W-:Y:S01]  /*7b00*/  SHF.R.S32.HI R97, RZ, 0x18, R98 ;  /* 0x00000018ff617819 */ /* 0x000fe20000011462 */
[----:B------:R-:W-:Y:S01]  /*7b10*/  IMAD R30, R78, R34, RZ ;  /* 0x000000224e1e7224 */ /* 0x000fe200078e02ff */
[----:B------:R-:W-:Y:S01]  /*7b20*/  SHF.L.U32 R103, R98, 0x8, RZ ;  /* 0x0000000862677819 */ /* 0x000fe200000006ff */
[----:B------:R-:W-:Y:S01]  /*7b30*/  IMAD R28, R3, R82, R28 ;  /* 0x00000052031c7224 */ /* 0x000fe200078e021c */
[----:B------:R-:W-:Y:S01]  /*7b40*/  I2IP.S8.S32.SAT R18, R31, R26, RZ ;  /* 0x0000001a1f127239 */ /* 0x000fe200000014ff */
[----:B------:R-:W-:Y:S01]  /*7b50*/  IMAD R35, R78, R35, RZ ;  /* 0x000000234e237224 */ /* 0x000fe200078e02ff */
[----:B------:R-:W-:Y:S01]  /*7b60*/  MOV R3, R123 ;  /* 0x0000007b00037202 */ /* 0x000fe20000000f00 */
[----:B------:R-:W-:Y:S01]  /*7b70*/  IMAD R29, R0, R82, R29 ;  /* 0x00000052001d7224 */ /* 0x000fe200078e021d */
[----:B------:R-:W-:Y:S01]  /*7b80*/  I2IP.S8.S32.SAT R18, R25, R24, R18 ;  /* 0x0000001819127239 */ /* 0x000fe20000001412 */
[-C--:B------:R-:W-:Y:S01]  /*7b90*/  IMAD R30, R5, R82.reuse, R30 ;  /* 0x00000052051e7224 */ /* 0x080fe200078e021e */
[----:B------:R-:W-:Y:S01]  /*7ba0*/  SHF.R.S32.HI R0, RZ, 0x18, R122 ;  /* 0x00000018ff007819 */ /* 0x000fe2000001147a */
[----:B------:R-:W-:Y:S01]  /*7bb0*/  IMAD R35, R90, R82, R35 ;  /* 0x000000525a237224 */ /* 0x000fe200078e0223 */
[----:B------:R-:W-:Y:S01]  /*7bc0*/  MOV R5, R120 ;  /* 0x0000007800057202 */ /* 0x000fe20000000f00 */
[----:B------:R-:W-:Y:S01]  /*7bd0*/  IMAD R32, R3, R82, R32 ;  /* 0x0000005203207224 */ /* 0x000fe200078e0220 */
[----:B------:R-:W-:Y:S01]  /*7be0*/  SHF.R.S32.HI R3, RZ, 0x18, R121 ;  /* 0x00000018ff037819 */ /* 0x000fe20000011479 */
[C---:B------:R-:W-:Y:S01]  /*7bf0*/  IMAD R34, R78.reuse, R38, RZ ;  /* 0x000000264e227224 */ /* 0x040fe200078e02ff */
[----:B------:R-:W-:Y:S01]  /*7c00*/  I2IP.S8.S32.SAT R19, R35, R30, RZ ;  /* 0x0000001e23137239 */ /* 0x000fe200000014ff */
[----:B------:R-:W-:Y:S01]  /*7c10*/  IMAD R39, R78, R39, RZ ;  /* 0x000000274e277224 */ /* 0x000fe200078e02ff */
[----:B------:R-:W-:Y:S01]  /*7c20*/  SHF.R.S32.HI R98, RZ, 0x18, R99 ;  /* 0x00000018ff627819 */ /* 0x000fe20000011463 */
[----:B------:R-:W-:Y:S01]  /*7c30*/  IMAD R33, R0, R82, R33 ;  /* 0x0000005200217224 */ /* 0x000fe200078e0221 */
[----:B------:R-:W-:Y:S01]  /*7c40*/  I2IP.S8.S32.SAT R19, R29, R28, R19 ;  /* 0x0000001c1d137239 */ /* 0x000fe20000001413 */
[-C--:B------:R-:W-:Y:S01]  /*7c50*/  IMAD R34, R3, R82.reuse, R34 ;  /* 0x0000005203227224 */ /* 0x080fe200078e0222 */
[----:B------:R-:W-:Y:S01]  /*7c60*/  SHF.R.S32.HI R0, RZ, 0x18, R119 ;  /* 0x00000018ff007819 */ /* 0x000fe20000011477 */
[----:B------:R-:W-:Y:S01]  /*7c70*/  IMAD R39, R91, R82, R39 ;  /* 0x000000525b277224 */ /* 0x000fe200078e0227 */
[----:B------:R-:W-:Y:S01]  /*7c80*/  MOV R3, R117 ;  /* 0x0000007500037202 */ /* 0x000fe20000000f00 */
[C---:B------:R-:W-:Y:S01]  /*7c90*/  IMAD R38, R78.reuse, R42, RZ ;  /* 0x0000002a4e267224 */ /* 0x040fe200078e02ff */
[----:B------:R1:W-:Y:S01]  /*7ca0*/  STS.128 [R172+0x6200], R16 ;  /* 0x00620010ac007388 */ /* 0x0003e20000000c00 */
        /* <DEDUP_REMOVED lines=8> */
[-C--:B------:R-:W-:Y:S01]  /*7d30*/  IMAD R43, R92, R82.reuse, R43 ;  /* 0x000000525c2b7224 */ /* 0x080fe200078e022b */
[----:B------:R-:W-:Y:S01]  /*7d40*/  SHF.R.S32.HI R7, RZ, 0x18, R112 ;  /* 0x00000018ff077819 */ /* 0x000fe20000011470 */
[----:B------:R-:W-:Y:S01]  /*7d50*/  IMAD R40, R3, R82, R40 ;  /* 0x0000005203287224 */ /* 0x000fe200078e0228 */
[----:B------:R-:W-:Y:S01]  /*7d60*/  SHF.R.S32.HI R3, RZ, 0x18, R115 ;  /* 0x00000018ff037819 */ /* 0x000fe20000011473 */
[C---:B------:R-:W-:Y:S01]  /*7d70*/  IMAD R42, R78.reuse, R46, RZ ;  /* 0x0000002e4e2a7224 */ /* 0x040fe200078e02ff */
[----:B------:R-:W-:Y:S01]  /*7d80*/  I2IP.S8.S32.SAT R38, R43, R38, RZ ;  /* 0x000000262b267239 */ /* 0x000fe200000014ff */
[----:B------:R-:W-:Y:S01]  /*7d90*/  IMAD R47, R78, R47, RZ ;  /* 0x0000002f4e2f7224 */ /* 0x000fe200078e02ff */
[----:B------:R-:W-:Y:S01]  /*7da0*/  SHF.L.U32 R100, R99, 0x8, RZ ;  /* 0x0000000863647819 */ /* 0x000fe200000006ff */
[----:B------:R-:W-:Y:S01]  /*7db0*/  IMAD R41, R0, R82, R41 ;  /* 0x0000005200297224 */ /* 0x000fe200078e0229 */
[----:B------:R-:W-:Y:S01]  /*7dc0*/  I2IP.S8.S32.SAT R33, R37, R36, R38 ;  /* 0x0000002425217239 */ /* 0x000fe20000001426 */
[-C--:B------:R-:W-:Y:S01]  /*7dd0*/  IMAD R42, R3, R82.reuse, R42 ;  /* 0x00000052032a7224 */ /* 0x080fe200078e022a */
[----:B------:R-:W-:Y:S01]  /*7de0*/  SHF.R.S32.HI R0, RZ, 0x18, R113 ;  /* 0x00000018ff007819 */ /* 0x000fe20000011471 */
[----:B------:R-:W-:Y:S01]  /*7df0*/  IMAD R47, R93, R82, R47 ;  /* 0x000000525d2f7224 */ /* 0x000fe200078e022f */
[----:B------:R-:W-:Y:S01]  /*7e00*/  IADD3 R76, PT, PT, R76, 0x1, RZ ;  /* 0x000000014c4c7810 */ /* 0x000fe20007ffe0ff */
[C---:B------:R-:W-:Y:S02]  /*7e10*/  IMAD R46, R78.reuse, R50, RZ ;  /* 0x000000324e2e7224 */ /* 0x040fe400078e02ff */
        /* <DEDUP_REMOVED lines=8> */
[----:B------:R-:W-:Y:S02]  /*7ea0*/  IMAD.MOV.U32 R3, RZ, RZ, R111 ;  /* 0x000000ffff037224 */ /* 0x000fe400078e006f */
[-C--:B------:R-:W-:Y:S02]  /*7eb0*/  IMAD R51, R94, R82.reuse, R51 ;  /* 0x000000525e337224 */ /* 0x080fe400078e0233 */
[----:B------:R-:W-:Y:S01]  /*7ec0*/  IMAD R48, R3, R82, R48 ;  /* 0x0000005203307224 */ /* 0x000fe200078e0230 */
[----:B------:R-:W-:Y:S01]  /*7ed0*/  SHF.R.S32.HI R3, RZ, 0x18, R109 ;  /* 0x00000018ff037819 */ /* 0x000fe2000001146d */
[C---:B------:R-:W-:Y:S01]  /*7ee0*/  IMAD R50, R78.reuse, R54, RZ ;  /* 0x000000364e327224 */ /* 0x040fe200078e02ff */
[----:B------:R-:W-:Y:S01]  /*7ef0*/  I2IP.S8.S32.SAT R35, R51, R46, RZ ;  /* 0x0000002e33237239 */ /* 0x000fe200000014ff */
[----:B------:R-:W-:Y:S02]  /*7f00*/  IMAD R55, R78, R55, RZ ;  /* 0x000000374e377224 */ /* 0x000fe400078e02ff */
[----:B------:R-:W-:Y:S01]  /*7f10*/  IMAD R49, R0, R82, R49 ;  /* 0x0000005200317224 */ /* 0x000fe200078e0231 */
[----:B------:R-:W-:Y:S01]  /*7f20*/  I2IP.S8.S32.SAT R35, R45, R44, R35 ;  /* 0x0000002c2d237239 */ /* 0x000fe20000001423 */
[-C--:B------:R-:W-:Y:S01]  /*7f30*/  IMAD R50, R3, R82.reuse, R50 ;  /* 0x0000005203327224 */ /* 0x080fe200078e0232 */
[----:B------:R-:W-:Y:S01]  /*7f40*/  SHF.R.S32.HI R0, RZ, 0x18, R107 ;  /* 0x00000018ff007819 */ /* 0x000fe2000001146b */
[----:B------:R-:W-:Y:S01]  /*7f50*/  IMAD R55, R95, R82, R55 ;  /* 0x000000525f377224 */ /* 0x000fe200078e0237 */
[----:B------:R-:W-:Y:S01]  /*7f60*/  SHF.R.S32.HI R3, RZ, 0x18, R106 ;  /* 0x00000018ff037819 */ /* 0x000fe2000001146a */
        /* <DEDUP_REMOVED lines=11> */
[----:B------:R-:W-:Y:S01]  /*8020*/  SHF.R.S32.HI R3, RZ, 0x18, R103 ;  /* 0x00000018ff037819 */ /* 0x000fe20000011467 */
[----:B------:R-:W-:Y:S02]  /*8030*/  IMAD R58, R78, R62, RZ ;  /* 0x0000003e4e3a7224 */ /* 0x000fe400078e02ff */
[----:B------:R-:W-:Y:S01]  /*8040*/  IMAD R56, R5, R82, R56 ;  /* 0x0000005205387224 */ /* 0x000fe200078e0238 */
[----:B------:R-:W-:Y:S01]  /*8050*/  MOV R5, R102 ;  /* 0x0000006600057202 */ /* 0x000fe20000000f00 */
[----:B------:R-:W-:Y:S01]  /*8060*/  IMAD R57, R0, R82, R57 ;  /* 0x0000005200397224 */ /* 0x000fe200078e0239 */
[----:B------:R-:W-:Y:S01]  /*8070*/  SHF.R.S32.HI R0, RZ, 0x18, R101 ;  /* 0x00000018ff007819 */ /* 0x000fe20000011465 */
[C---:B------:R-:W-:Y:S01]  /*8080*/  IMAD R63, R78.reuse, R63, RZ ;  /* 0x0000003f4e3f7224 */ /* 0x040fe200078e02ff */
[----:B------:R-:W-:Y:S01]  /*8090*/  I2IP.S8.S32.SAT R54, R59, R54, RZ ;  /* 0x000000363b367239 */ /* 0x000fe200000014ff */
[-C--:B------:R-:W-:Y:S01]  /*80a0*/  IMAD R58, R3, R82.reuse, R58 ;  /* 0x00000052033a7224 */ /* 0x080fe200078e023a */
[----:B------:R-:W-:Y:S01]  /*80b0*/  SHF.R.S32.HI R3, RZ, 0x18, R100 ;  /* 0x00000018ff037819 */ /* 0x000fe20000011464 */
[----:B------:R-:W-:Y:S01]  /*80c0*/  IMAD R63, R97, R82, R63 ;  /* 0x00000052613f7224 */ /* 0x000fe200078e023f */
[----:B------:R-:W-:Y:S01]  /*80d0*/  I2IP.S8.S32.SAT R49, R53, R52, R54 ;  /* 0x0000003435317239 */ /* 0x000fe20000001436 */
        /* <DEDUP_REMOVED lines=19> */
[----:B------:R-:W-:Y:S02]  /*8210*/  UIADD3 UR8, UP0, UPT, UR52, 0x680, URZ ;  /* 0x0000068034087890 */ /* 0x000fe4000ff1e0ff */
[----:B------:R-:W-:Y:S02]  /*8220*/  UIADD3 UR5, UPT, UPT, UR41, 0x40, URZ ;  /* 0x0000004029057890 */ /* 0x000fe4000fffe0ff */
[----:B------:R-:W-:Y:S02]  /*8230*/  UIADD3 UR4, UPT, UPT, UR49, 0x6200, URZ ;  /* 0x0000620031047890 */ /* 0x000fe4000fffe0ff */
[----:B------:R-:W-:Y:S01]  /*8240*/  UIADD3.X UR9, UPT, UPT, URZ, UR53, URZ, UP0, !UPT ;  /* 0x00000035ff097290 */ /* 0x000fe200087fe4ff */
[----:B------:R-:W-:Y:S01]  /*8250*/  UMOV UR6, UR42 ;  /* 0x0000002a00067c82 */ /* 0x000fe20008000000 */
[----:B------:R-:W-:Y:S07]  /*8260*/  UMOV UR7, UR36 ;  /* 0x0000002400077c82 */ /* 0x000fee0008000000 */
[----:B------:R2:W-:Y:S01]  /*8270*/  UTMASTG.3D [UR4], [UR8] ;  /* 0x00000004080073b5 */ /* 0x0005e20008010000 */
[----:B------:R0:W-:Y:S01]  /*8280*/  UTMACMDFLUSH ;  /* 0x00000000000079b7 */ /* 0x0001e20000000000 */
[----:B--2---:R-:W-:Y:S04]  /*8290*/  DEPBAR.LE SB0, 0x1 ;  /* 0x000080400000791a */ /* 0x004fe80000000000 */
.L_x_104:
[----:B------:R-:W-:Y:S05]  /*82a0*/  BSYNC.RECONVERGENT B0 ;  /* 0x0000000000007941 */ /* 0x000fea0003800200 */
.L_x_103:
[----:B------:R-:W-:Y:S01]  /*82b0*/  BAR.SYNC.DEFER_BLOCKING 0x1, 0x80 ;  /* 0x0042000000007b1d */ /* 0x000fe20000010000 */
[----:B------:R-:W-:Y:S01]  /*82c0*/  ISETP.NE.AND P2, PT, R168, RZ, PT ;  /* 0x000000ffa800720c */ /* 0x000fe20003f45270 */
[----:B------:R-:W-:Y:S01]  /*82d0*/  IMAD.IADD R20, R75, 0x1, R150 ;  /* 0x000000014b147824 */ /* 0x000fe200078e0296 */
[----:B------:R-:W-:Y:S01]  /*82e0*/  ISETP.NE.AND P0, PT, R169, 0x2, PT ;  /* 0x00000002a900780c */ /* 0x000fe20003f05270 */
[----:B------:R-:W-:Y:S01]  /*82f0*/  IMAD.IADD R21, R77, 0x1, R152 ;  /* 0x000000014d157824 */ /* 0x000fe200078e0298 */
[----:B------:R-:W-:Y:S02]  /*8300*/  ISETP.NE.AND P1, PT, R76, 0x4, PT ;  /* 0x000000044c00780c */ /* 0x000fe40003f25270 */
[----:B------:R-:W-:Y:S02]  /*8310*/  SEL R0, RZ, 0x1, P0 ;  /* 0x00000001ff007807 */ /* 0x000fe40000000000 */
[----:B------:R-:W-:Y:S02]  /*8320*/  SEL R3, RZ, 0x1, P1 ;  /* 0x00000001ff037807 */ /* 0x000fe40000800000 */
[----:B------:R-:W-:Y:S02]  /*8330*/  LOP3.LUT R161, R161, R0, RZ, 0x3c, !PT ;  /* 0x00000000a1a17212 */ /* 0x000fe400078e3cff */
[----:B------:R-:W-:Y:S02]  /*8340*/  LOP3.LUT R162, R162, R3, RZ, 0x3c, !PT ;  /* 0x00000003a2a27212 */ /* 0x000fe400078e3cff */
[----:B------:R-:W-:Y:S02]  /*8350*/  @P2 R2UR UR36, R158 ;  /* 0x000000009e2422ca */ /* 0x000fe400000e0000 */
[----:B------:R-:W-:Y:S02]  /*8360*/  SEL R169, R169, RZ, P0 ;  /* 0x000000ffa9a97207 */ /* 0x000fe40000000000 */
[----:B------:R-:W-:Y:S01]  /*8370*/  SEL R76, R76, RZ, P1 ;  /* 0x000000ff4c4c7207 */ /* 0x000fe20000800000 */
[----:B------:R-:W-:Y:S10]  /*8380*/  @P2 BRA `(.L_x_105) ;  /* 0xffffffc400842947 */ /* 0x000ff4000383ffff */
[----:B------:R-:W-:Y:S05]  /*8390*/  EXIT ;  /* 0x000000000000794d */ /* 0x000fea0003800000 */
.L_x_19:
[----:B--2---:R2:W1:Y:S02]  /*83a0*/  SYNCS.PHASECHK.TRANS64.TRYWAIT P0, [R3+URZ+0xf0], R2 ;  /* 0x0000f002030075a7 */ /* 0x00446400080011ff */
[----:B-1----:R-:W-:Y:S05]  /*83b0*/  @!P0 NANOSLEEP.SYNCS 0x989680 ;  /* 0x009896800000895d */ /* 0x002fea0003900000 */
[----:B------:R-:W1:Y:S02]  /*83c0*/  @!P0 SYNCS.PHASECHK.TRANS64 P0, [R3+URZ+0xf0], R2 ;  /* 0x0000f002030085a7 */ /* 0x000e6400080010ff */
[----:B-1----:R-:W-:Y:S05]  /*83d0*/  @!P0 BRA `(.L_x_19) ;  /* 0xfffffffc00f08947 */ /* 0x002fea000383ffff */
[----:B------:R-:W-:Y:S05]  /*83e0*/  BRA `(.L_x_106) ;  /* 0xffffff9000787947 */ /* 0x000fea000383ffff */
.L_x_22:
[----:B-1----:R-:W-:-:S07]  /*83f0*/  MOV R2, UR33 ;  /* 0x0000002100027c02 */ /* 0x002fce0008000f00 */
.L_x_107:
[----:B-1----:R1:W2:Y:S02]  /*8400*/  SYNCS.PHASECHK.TRANS64.TRYWAIT P0, [R2+URZ+0x28], R5 ;  /* 0x00002805020075a7 */ /* 0x0022a400080011ff */
[----:B--2---:R-:W-:Y:S05]  /*8410*/  @!P0 NANOSLEEP.SYNCS 0x989680 ;  /* 0x009896800000895d */ /* 0x004fea0003900000 */
[----:B------:R-:W2:Y:S02]  /*8420*/  @!P0 SYNCS.PHASECHK.TRANS64 P0, [R2+URZ+0x28], R5 ;  /* 0x00002805020085a7 */ /* 0x000ea400080010ff */
[----:B--2---:R-:W-:Y:S05]  /*8430*/  @!P0 BRA `(.L_x_107) ;  /* 0xfffffffc00f08947 */ /* 0x004fea000383ffff */
[----:B------:R-:W-:Y:S05]  /*8440*/  BRA `(.L_x_21) ;  /* 0xffffff9000c87947 */ /* 0x000fea000383ffff */
.L_x_28:
[----:B-1----:R-:W-:-:S07]  /*8450*/  MOV R2, UR17 ;  /* 0x0000001100027c02 */ /* 0x002fce0008000f00 */
.L_x_108:
[----:B-1----:R1:W2:Y:S02]  /*8460*/  SYNCS.PHASECHK.TRANS64.TRYWAIT P0, [R2+URZ+0x28], R5 ;  /* 0x00002805020075a7 */ /* 0x0022a400080011ff */
[----:B--2---:R-:W-:Y:S05]  /*8470*/  @!P0 NANOSLEEP.SYNCS 0x989680 ;  /* 0x009896800000895d */ /* 0x004fea0003900000 */
[----:B------:R-:W2:Y:S02]  /*8480*/  @!P0 SYNCS.PHASECHK.TRANS64 P0, [R2+URZ+0x28], R5 ;  /* 0x00002805020085a7 */ /* 0x000ea400080010ff */
[----:B--2---:R-:W-:Y:S05]  /*8490*/  @!P0 BRA `(.L_x_108) ;  /* 0xfffffffc00f08947 */ /* 0x004fea000383ffff */
[----:B------:R-:W-:Y:S05]  /*84a0*/  BRA `(.L_x_27) ;  /* 0xffffff94006c7947 */ /* 0x000fea000383ffff */
.L_x_32:
[----:B-1----:R1:W2:Y:S02]  /*84b0*/  SYNCS.PHASECHK.TRANS64.TRYWAIT P0, [R2+URZ+0x80], R3 ;  /* 0x00008003020075a7 */ /* 0x0022a400080011ff */
[----:B--2---:R-:W-:Y:S05]  /*84c0*/  @!P0 NANOSLEEP.SYNCS 0x989680 ;  /* 0x009896800000895d */ /* 0x004fea0003900000 */
[----:B------:R-:W2:Y:S02]  /*84d0*/  @!P0 SYNCS.PHASECHK.TRANS64 P0, [R2+URZ+0x80], R3 ;  /* 0x00008003020085a7 */ /* 0x000ea400080010ff */
[----:B--2---:R-:W-:Y:S05]  /*84e0*/  @!P0 BRA `(.L_x_32) ;  /* 0xfffffffc00f08947 */ /* 0x004fea000383ffff */
[----:B------:R-:W-:Y:S05]  /*84f0*/  BRA `(.L_x_109) ;  /* 0xffffff9400f87947 */ /* 0x000fea000383ffff */
.L_x_36:
[----:B----4-:R-:W-:-:S07]  /*8500*/  MOV R0, UR5 ;  /* 0x0000000500007c02 */ /* 0x010fce0008000f00 */
.L_x_110:
[----:B-1----:R1:W2:Y:S02]  /*8510*/  SYNCS.PHASECHK.TRANS64.TRYWAIT P0, [R0+URZ], R3 ;  /* 0x00000003000075a7 */ /* 0x0022a400080011ff */
[----:B--2---:R-:W-:Y:S05]  /*8520*/  @!P0 NANOSLEEP.SYNCS 0x989680 ;  /* 0x009896800000895d */ /* 0x004fea0003900000 */
[----:B------:R-:W2:Y:S02]  /*8530*/  @!P0 SYNCS.PHASECHK.TRANS64 P0, [R0+URZ], R3 ;  /* 0x00000003000085a7 */ /* 0x000ea400080010ff */
[----:B--2---:R-:W-:Y:S05]  /*8540*/  @!P0 BRA `(.L_x_110) ;  /* 0xfffffffc00f08947 */ /* 0x004fea000383ffff */
[----:B------:R-:W-:Y:S05]  /*8550*/  BRA `(.L_x_111) ;  /* 0xffffff9c00687947 */ /* 0x000fea000383ffff */
.L_x_37:
[----:B----4-:R-:W-:-:S07]  /*8560*/  MOV R0, UR5 ;  /* 0x0000000500007c02 */ /* 0x010fce0008000f00 */
.L_x_112:
[----:B-1----:R1:W2:Y:S02]  /*8570*/  SYNCS.PHASECHK.TRANS64.TRYWAIT P0, [R0+URZ], R3 ;  /* 0x00000003000075a7 */ /* 0x0022a400080011ff */
[----:B--2---:R-:W-:Y:S05]  /*8580*/  @!P0 NANOSLEEP.SYNCS 0x989680 ;  /* 0x009896800000895d */ /* 0x004fea0003900000 */
[----:B------:R-:W2:Y:S02]  /*8590*/  @!P0 SYNCS.PHASECHK.TRANS64 P0, [R0+URZ], R3 ;  /* 0x00000003000085a7 */ /* 0x000ea400080010ff */
[----:B--2---:R-:W-:Y:S05]  /*85a0*/  @!P0 BRA `(.L_x_112) ;  /* 0xfffffffc00f08947 */ /* 0x004fea000383ffff */
[----:B------:R-:W-:Y:S05]  /*85b0*/  BRA `(.L_x_113) ;  /* 0xffffff9c00747947 */ /* 0x000fea000383ffff */
.L_x_38:
[----:B----4-:R-:W-:-:S07]  /*85c0*/  MOV R0, UR5 ;  /* 0x0000000500007c02 */ /* 0x010fce0008000f00 */
.L_x_114:
[----:B-1----:R1:W2:Y:S02]  /*85d0*/  SYNCS.PHASECHK.TRANS64.TRYWAIT P0, [R0+URZ], R3 ;  /* 0x00000003000075a7 */ /* 0x0022a400080011ff */
[----:B--2---:R-:W-:Y:S05]  /*85e0*/  @!P0 NANOSLEEP.SYNCS 0x989680 ;  /* 0x009896800000895d */ /* 0x004fea0003900000 */
[----:B------:R-:W2:Y:S02]  /*85f0*/  @!P0 SYNCS.PHASECHK.TRANS64 P0, [R0+URZ], R3 ;  /* 0x00000003000085a7 */ /* 0x000ea400080010ff */
[----:B--2---:R-:W-:Y:S05]  /*8600*/  @!P0 BRA `(.L_x_114) ;  /* 0xfffffffc00f08947 */ /* 0x004fea000383ffff */
[----:B------:R-:W-:Y:S05]  /*8610*/  BRA `(.L_x_115) ;  /* 0xffffff9c00807947 */ /* 0x000fea000383ffff */
.L_x_39:
[----:B----4-:R-:W-:-:S07]  /*8620*/  MOV R0, UR5 ;  /* 0x0000000500007c02 */ /* 0x010fce0008000f00 */
.L_x_116:
[----:B-1----:R1:W2:Y:S02]  /*8630*/  SYNCS.PHASECHK.TRANS64.TRYWAIT P0, [R0+URZ], R3 ;  /* 0x00000003000075a7 */ /* 0x0022a400080011ff */
[----:B--2---:R-:W-:Y:S05]  /*8640*/  @!P0 NANOSLEEP.SYNCS 0x989680 ;  /* 0x009896800000895d */ /* 0x004fea0003900000 */
[----:B------:R-:W2:Y:S02]  /*8650*/  @!P0 SYNCS.PHASECHK.TRANS64 P0, [R0+URZ], R3 ;  /* 0x00000003000085a7 */ /* 0x000ea400080010ff */
[----:B--2---:R-:W-:Y:S05]  /*8660*/  @!P0 BRA `(.L_x_116) ;  /* 0xfffffffc00f08947 */ /* 0x004fea000383ffff */
[----:B------:R-:W-:Y:S05]  /*8670*/  BRA `(.L_x_117) ;  /* 0xffffff9c008c7947 */ /* 0x000fea000383ffff */
.L_x_42:
[----:B-1----:R1:W2:Y:S02]  /*8680*/  SYNCS.PHASECHK.TRANS64.TRYWAIT P0, [R0+URZ+0xe0], R5 ;  /* 0x0000e005000075a7 */ /* 0x0022a400080011ff */
[----:B--2---:R-:W-:Y:S05]  /*8690*/  @!P0 NANOSLEEP.SYNCS 0x989680 ;  /* 0x009896800000895d */ /* 0x004fea0003900000 */
[----:B------:R-:W2:Y:S02]  /*86a0*/  @!P0 SYNCS.PHASECHK.TRANS64 P0, [R0+URZ+0xe0], R5 ;  /* 0x0000e005000085a7 */ /* 0x000ea400080010ff */
[----:B--2---:R-:W-:Y:S05]  /*86b0*/  @!P0 BRA `(.L_x_42) ;  /* 0xfffffffc00f08947 */ /* 0x004fea000383ffff */
[----:B------:R-:W-:Y:S05]  /*86c0*/  BRA `(.L_x_118) ;  /* 0xffffff9c00e87947 */ /* 0x000fea000383ffff */
.L_x_43:
[----:B------:R-:W-:-:S07]  /*86d0*/  MOV R0, UR5 ;  /* 0x0000000500007c02 */ /* 0x000fce0008000f00 */
.L_x_119:
[----:B-1----:R1:W2:Y:S02]  /*86e0*/  SYNCS.PHASECHK.TRANS64.TRYWAIT P0, [R0+URZ+0x90], R5 ;  /* 0x00009005000075a7 */ /* 0x0022a400080011ff */
[----:B--2---:R-:W-:Y:S05]  /*86f0*/  @!P0 NANOSLEEP.SYNCS 0x989680 ;  /* 0x009896800000895d */ /* 0x004fea0003900000 */
[----:B------:R-:W2:Y:S02]  /*8700*/  @!P0 SYNCS.PHASECHK.TRANS64 P0, [R0+URZ+0x90], R5 ;  /* 0x00009005000085a7 */ /* 0x000ea400080010ff */
[----:B--2---:R-:W-:Y:S05]  /*8710*/  @!P0 BRA `(.L_x_119) ;  /* 0xfffffffc00f08947 */ /* 0x004fea000383ffff */
[----:B------:R-:W-:Y:S05]  /*8720*/  BRA `(.L_x_120) ;  /* 0xffffff9c00f87947 */ /* 0x000fea000383ffff */
.L_x_44:
[----:B-1----:R1:W2:Y:S02]  /*8730*/  SYNCS.PHASECHK.TRANS64.TRYWAIT P1, [R0+URZ+0x80], R5 ;  /* 0x00008005000075a7 */ /* 0x0022a400080211ff */
[----:B--2---:R-:W-:Y:S05]  /*8740*/  @!P1 NANOSLEEP.SYNCS 0x989680 ;  /* 0x009896800000995d */ /* 0x004fea0003900000 */
[----:B------:R-:W2:Y:S02]  /*8750*/  @!P1 SYNCS.PHASECHK.TRANS64 P1, [R0+URZ+0x80], R5 ;  /* 0x00008005000095a7 */ /* 0x000ea400080210ff */
[----:B--2---:R-:W-:Y:S05]  /*8760*/  @!P1 BRA `(.L_x_44) ;  /* 0xfffffffc00f09947 */ /* 0x004fea000383ffff */
[----:B------:R-:W-:Y:S05]  /*8770*/  BRA `(.L_x_121) ;  /* 0xffffffa000287947 */ /* 0x000fea000383ffff */
.L_x_47:
[----:B------:R-:W-:-:S07]  /*8780*/  MOV R0, UR5 ;  /* 0x0000000500007c02 */ /* 0x000fce0008000f00 */
.L_x_122:
[----:B-1----:R1:W2:Y:S02]  /*8790*/  SYNCS.PHASECHK.TRANS64.TRYWAIT P0, [R0+URZ+0x90], R3 ;  /* 0x00009003000075a7 */ /* 0x0022a400080011ff */
[----:B--2---:R-:W-:Y:S05]  /*87a0*/  @!P0 NANOSLEEP.SYNCS 0x989680 ;  /* 0x009896800000895d */ /* 0x004fea0003900000 */
[----:B------:R-:W2:Y:S02]  /*87b0*/  @!P0 SYNCS.PHASECHK.TRANS64 P0, [R0+URZ+0x90], R3 ;  /* 0x00009003000085a7 */ /* 0x000ea400080010ff */
[----:B--2---:R-:W-:Y:S05]  /*87c0*/  @!P0 BRA `(.L_x_122) ;  /* 0xfffffffc00f08947 */ /* 0x004fea000383ffff */
[----:B------:R-:W-:Y:S05]  /*87d0*/  BRA `(.L_x_46) ;  /* 0xffffffa0007c7947 */ /* 0x000fea000383ffff */
.L_x_54:
[----:B-1----:R1:W2:Y:S02]  /*87e0*/  SYNCS.PHASECHK.TRANS64.TRYWAIT P1, [R0+URZ+0x80], R5 ;  /* 0x00008005000075a7 */ /* 0x0022a400080211ff */
[----:B--2---:R-:W-:Y:S05]  /*87f0*/  @!P1 NANOSLEEP.SYNCS 0x989680 ;  /* 0x009896800000995d */ /* 0x004fea0003900000 */
[----:B------:R-:W2:Y:S02]  /*8800*/  @!P1 SYNCS.PHASECHK.TRANS64 P1, [R0+URZ+0x80], R5 ;  /* 0x00008005000095a7 */ /* 0x000ea400080210ff */
[----:B--2---:R-:W-:Y:S05]  /*8810*/  @!P1 BRA `(.L_x_54) ;  /* 0xfffffffc00f09947 */ /* 0x004fea000383ffff */
[----:B------:R-:W-:Y:S05]  /*8820*/  BRA `(.L_x_123) ;  /* 0xffffffa400ec7947 */ /* 0x000fea000383ffff */
.L_x_55:
[----:B------:R-:W-:-:S07]  /*8830*/  MOV R3, UR7 ;  /* 0x0000000700037c02 */ /* 0x000fce0008000f00 */
.L_x_124:
[----:B-1----:R1:W2:Y:S02]  /*8840*/  SYNCS.PHASECHK.TRANS64.TRYWAIT P0, [R3+URZ+0xc0], R0 ;  /* 0x0000c000030075a7 */ /* 0x0022a400080011ff */
[----:B--2---:R-:W-:Y:S05]  /*8850*/  @!P0 NANOSLEEP.SYNCS 0x989680 ;  /* 0x009896800000895d */ /* 0x004fea0003900000 */
[----:B------:R-:W2:Y:S02]  /*8860*/  @!P0 SYNCS.PHASECHK.TRANS64 P0, [R3+URZ+0xc0], R0 ;  /* 0x0000c000030085a7 */ /* 0x000ea400080010ff */
[----:B--2---:R-:W-:Y:S05]  /*8870*/  @!P0 BRA `(.L_x_124) ;  /* 0xfffffffc00f08947 */ /* 0x004fea000383ffff */
[----:B------:R-:W-:Y:S05]  /*8880*/  BRA `(.L_x_125) ;  /* 0xffffffa800247947 */ /* 0x000fea000383ffff */
.L_x_58:
[----:B------:R-:W-:Y:S07]  /*8890*/  MOV R0, UR6 ;  /* 0x0000000600007c02 */ /* 0x000fee0008000f00 */
.L_x_126:
[----:B-1----:R1:W2:Y:S02]  /*88a0*/  SYNCS.PHASECHK.TRANS64.TRYWAIT P0, [R0+URZ], R3 ;  /* 0x00000003000075a7 */ /* 0x0022a400080011ff */
[----:B--2---:R-:W-:Y:S05]  /*88b0*/  @!P0 NANOSLEEP.SYNCS 0x989680 ;  /* 0x009896800000895d */ /* 0x004fea0003900000 */
[----:B------:R-:W2:Y:S02]  /*88c0*/  @!P0 SYNCS.PHASECHK.TRANS64 P0, [R0+URZ], R3 ;  /* 0x00000003000085a7 */ /* 0x000ea400080010ff */
[----:B--2---:R-:W-:Y:S05]  /*88d0*/  @!P0 BRA `(.L_x_126) ;  /* 0xfffffffc00f08947 */ /* 0x004fea000383ffff */
[----:B------:R-:W-:Y:S05]  /*88e0*/  BRA `(.L_x_57) ;  /* 0xffffffa800407947 */ /* 0x000fea000383ffff */
.L_x_61:
[----:B------:R-:W-:-:S07]  /*88f0*/  MOV R0, UR6 ;  /* 0x0000000600007c02 */ /* 0x000fce0008000f00 */
.L_x_127:
[----:B--2---:R2:W4:Y:S02]  /*8900*/  SYNCS.PHASECHK.TRANS64.TRYWAIT P0, [R0+URZ], R3 ;  /* 0x00000003000075a7 */ /* 0x00452400080011ff */
[----:B----4-:R-:W-:Y:S05]  /*8910*/  @!P0 NANOSLEEP.SYNCS 0x989680 ;  /* 0x009896800000895d */ /* 0x010fea0003900000 */
[----:B------:R-:W4:Y:S02]  /*8920*/  @!P0 SYNCS.PHASECHK.TRANS64 P0, [R0+URZ], R3 ;  /* 0x00000003000085a7 */ /* 0x000f2400080010ff */
[----:B----4-:R-:W-:Y:S05]  /*8930*/  @!P0 BRA `(.L_x_127) ;  /* 0xfffffffc00f08947 */ /* 0x010fea000383ffff */
[----:B------:R-:W-:Y:S05]  /*8940*/  BRA `(.L_x_128) ;  /* 0xffffffac001c7947 */ /* 0x000fea000383ffff */
.L_x_62:
[----:B------:R-:W-:-:S07]  /*8950*/  MOV R0, UR6 ;  /* 0x0000000600007c02 */ /* 0x000fce0008000f00 */
.L_x_129:
[----:B-1----:R1:W2:Y:S02]  /*8960*/  SYNCS.PHASECHK.TRANS64.TRYWAIT P0, [R0+URZ], R3 ;  /* 0x00000003000075a7 */ /* 0x0022a400080011ff */
[----:B--2---:R-:W-:Y:S05]  /*8970*/  @!P0 NANOSLEEP.SYNCS 0x989680 ;  /* 0x009896800000895d */ /* 0x004fea0003900000 */
[----:B------:R-:W2:Y:S02]  /*8980*/  @!P0 SYNCS.PHASECHK.TRANS64 P0, [R0+URZ], R3 ;  /* 0x00000003000085a7 */ /* 0x000ea400080010ff */
[----:B--2---:R-:W-:Y:S05]  /*8990*/  @!P0 BRA `(.L_x_129) ;  /* 0xfffffffc00f08947 */ /* 0x004fea000383ffff */
[----:B------:R-:W-:Y:S05]  /*89a0*/  BRA `(.L_x_130) ;  /* 0xffffffac00287947 */ /* 0x000fea000383ffff */
.L_x_63:
[----:B------:R-:W-:-:S07]  /*89b0*/  MOV R0, UR6 ;  /* 0x0000000600007c02 */ /* 0x000fce0008000f00 */
.L_x_131:
[----:B-1----:R1:W2:Y:S02]  /*89c0*/  SYNCS.PHASECHK.TRANS64.TRYWAIT P0, [R0+URZ], R3 ;  /* 0x00000003000075a7 */ /* 0x0022a400080011ff */
[----:B--2---:R-:W-:Y:S05]  /*89d0*/  @!P0 NANOSLEEP.SYNCS 0x989680 ;  /* 0x009896800000895d */ /* 0x004fea0003900000 */
[----:B------:R-:W2:Y:S02]  /*89e0*/  @!P0 SYNCS.PHASECHK.TRANS64 P0, [R0+URZ], R3 ;  /* 0x00000003000085a7 */ /* 0x000ea400080010ff */
[----:B--2---:R-:W-:Y:S05]  /*89f0*/  @!P0 BRA `(.L_x_131) ;  /* 0xfffffffc00f08947 */ /* 0x004fea000383ffff */
[----:B------:R-:W-:Y:S05]  /*8a00*/  BRA `(.L_x_132) ;  /* 0xffffffac00347947 */ /* 0x000fea000383ffff */
.L_x_64:
[----:B------:R-:W-:-:S07]  /*8a10*/  MOV R0, UR7 ;  /* 0x0000000700007c02 */ /* 0x000fce0008000f00 */
.L_x_133:
[----:B-1----:R1:W2:Y:S02]  /*8a20*/  SYNCS.PHASECHK.TRANS64.TRYWAIT P0, [R0+URZ], R3 ;  /* 0x00000003000075a7 */ /* 0x0022a400080011ff */
[----:B--2---:R-:W-:Y:S05]  /*8a30*/  @!P0 NANOSLEEP.SYNCS 0x989680 ;  /* 0x009896800000895d */ /* 0x004fea0003900000 */
[----:B------:R-:W2:Y:S02]  /*8a40*/  @!P0 SYNCS.PHASECHK.TRANS64 P0, [R0+URZ], R3 ;  /* 0x00000003000085a7 */ /* 0x000ea400080010ff */
[----:B--2---:R-:W-:Y:S05]  /*8a50*/  @!P0 BRA `(.L_x_133) ;  /* 0xfffffffc00f08947 */ /* 0x004fea000383ffff */
[----:B------:R-:W-:Y:S05]  /*8a60*/  BRA `(.L_x_134) ;  /* 0xffffffac00407947 */ /* 0x000fea000383ffff */
.L_x_69:
[----:B--2---:R2:W3:Y:S02]  /*8a70*/  SYNCS.PHASECHK.TRANS64.TRYWAIT P0, [R0+URZ+0x80], R3 ;  /* 0x00008003000075a7 */ /* 0x0044e400080011ff */
[----:B---3--:R-:W-:Y:S05]  /*8a80*/  @!P0 NANOSLEEP.SYNCS 0x989680 ;  /* 0x009896800000895d */ /* 0x008fea0003900000 */
[----:B------:R-:W3:Y:S02]  /*8a90*/  @!P0 SYNCS.PHASECHK.TRANS64 P0, [R0+URZ+0x80], R3 ;  /* 0x00008003000085a7 */ /* 0x000ee400080010ff */
[----:B---3--:R-:W-:Y:S05]  /*8aa0*/  @!P0 BRA `(.L_x_69) ;  /* 0xfffffffc00f08947 */ /* 0x008fea000383ffff */
[----:B------:R-:W-:Y:S05]  /*8ab0*/  BRA `(.L_x_135) ;  /* 0xffffffb000447947 */ /* 0x000fea000383ffff */
.L_x_72:
[----:B------:R-:W-:Y:S07]  /*8ac0*/  MOV R0, UR7 ;  /* 0x0000000700007c02 */ /* 0x000fee0008000f00 */
.L_x_136:
[----:B--2---:R2:W3:Y:S02]  /*8ad0*/  SYNCS.PHASECHK.TRANS64.TRYWAIT P0, [R0+URZ+0x78], R3 ;  /* 0x00007803000075a7 */ /* 0x0044e400080011ff */
[----:B---3--:R-:W-:Y:S05]  /*8ae0*/  @!P0 NANOSLEEP.SYNCS 0x989680 ;  /* 0x009896800000895d */ /* 0x008fea0003900000 */
[----:B------:R-:W3:Y:S02]  /*8af0*/  @!P0 SYNCS.PHASECHK.TRANS64 P0, [R0+URZ+0x78], R3 ;  /* 0x00007803000085a7 */ /* 0x000ee400080010ff */
[----:B---3--:R-:W-:Y:S05]  /*8b00*/  @!P0 BRA `(.L_x_136) ;  /* 0xfffffffc00f08947 */ /* 0x008fea000383ffff */
[----:B------:R-:W-:Y:S05]  /*8b10*/  BRA `(.L_x_71) ;  /* 0xffffffb400247947 */ /* 0x000fea000383ffff */
.L_x_75:
[----:B--2---:R-:W-:Y:S07]  /*8b20*/  MOV R3, UR7 ;  /* 0x0000000700037c02 */ /* 0x004fee0008000f00 */
.L_x_137:
[----:B-1----:R1:W2:Y:S02]  /*8b30*/  SYNCS.PHASECHK.TRANS64.TRYWAIT P0, [R3+URZ+0x60], R12 ;  /* 0x0000600c030075a7 */ /* 0x0022a400080011ff */
[----:B--2---:R-:W-:Y:S05]  /*8b40*/  @!P0 NANOSLEEP.SYNCS 0x989680 ;  /* 0x009896800000895d */ /* 0x004fea0003900000 */
[----:B------:R-:W2:Y:S02]  /*8b50*/  @!P0 SYNCS.PHASECHK.TRANS64 P0, [R3+URZ+0x60], R12 ;  /* 0x0000600c030085a7 */ /* 0x000ea400080010ff */
[----:B--2---:R-:W-:Y:S05]  /*8b60*/  @!P0 BRA `(.L_x_137) ;  /* 0xfffffffc00f08947 */ /* 0x004fea000383ffff */
[----:B------:R-:W-:Y:S05]  /*8b70*/  BRA `(.L_x_138) ;  /* 0xffffffb4009c7947 */ /* 0x000fea000383ffff */
.L_x_76:
[----:B------:R-:W-:Y:S07]  /*8b80*/  MOV R3, UR7 ;  /* 0x0000000700037c02 */ /* 0x000fee0008000f00 */
.L_x_139:
[----:B-1----:R1:W2:Y:S02]  /*8b90*/  SYNCS.PHASECHK.TRANS64.TRYWAIT P0, [R3+URZ+0x68], R12 ;  /* 0x0000680c030075a7 */ /* 0x0022a400080011ff */
[----:B--2---:R-:W-:Y:S05]  /*8ba0*/  @!P0 NANOSLEEP.SYNCS 0x989680 ;  /* 0x009896800000895d */ /* 0x004fea0003900000 */
[----:B------:R-:W2:Y:S02]  /*8bb0*/  @!P0 SYNCS.PHASECHK.TRANS64 P0, [R3+URZ+0x68], R12 ;  /* 0x0000680c030085a7 */ /* 0x000ea400080010ff */
[----:B--2---:R-:W-:Y:S05]  /*8bc0*/  @!P0 BRA `(.L_x_139) ;  /* 0xfffffffc00f08947 */ /* 0x004fea000383ffff */
[----:B------:R-:W-:Y:S05]  /*8bd0*/  BRA `(.L_x_140) ;  /* 0xffffffb8001c7947 */ /* 0x000fea000383ffff */
.L_x_78:
[----:B------:R-:W-:-:S07]  /*8be0*/  MOV R0, UR7 ;  /* 0x0000000700007c02 */ /* 0x000fce0008000f00 */
.L_x_141:
[----:B-1----:R1:W3:Y:S02]  /*8bf0*/  SYNCS.PHASECHK.TRANS64.TRYWAIT P0, [R0+URZ+0x60], R3 ;  /* 0x00006003000075a7 */ /* 0x0022e400080011ff */
[----:B---3--:R-:W-:Y:S05]  /*8c00*/  @!P0 NANOSLEEP.SYNCS 0x989680 ;  /* 0x009896800000895d */ /* 0x008fea0003900000 */
[----:B------:R-:W3:Y:S02]  /*8c10*/  @!P0 SYNCS.PHASECHK.TRANS64 P0, [R0+URZ+0x60], R3 ;  /* 0x00006003000085a7 */ /* 0x000ee400080010ff */
[----:B---3--:R-:W-:Y:S05]  /*8c20*/  @!P0 BRA `(.L_x_141) ;  /* 0xfffffffc00f08947 */ /* 0x008fea000383ffff */
[----:B------:R-:W-:Y:S05]  /*8c30*/  BRA `(.L_x_142) ;  /* 0xffffffb8008c7947 */ /* 0x000fea000383ffff */
.L_x_80:
[----:B--2---:R2:W4:Y:S02]  /*8c40*/  SYNCS.PHASECHK.TRANS64.TRYWAIT P0, [R0+URZ+0x80], R3 ;  /* 0x00008003000075a7 */ /* 0x00452400080011ff */
[----:B----4-:R-:W-:Y:S05]  /*8c50*/  @!P0 NANOSLEEP.SYNCS 0x989680 ;  /* 0x009896800000895d */ /* 0x010fea0003900000 */
[----:B------:R-:W4:Y:S02]  /*8c60*/  @!P0 SYNCS.PHASECHK.TRANS64 P0, [R0+URZ+0x80], R3 ;  /* 0x00008003000085a7 */ /* 0x000f2400080010ff */
[----:B----4-:R-:W-:Y:S05]  /*8c70*/  @!P0 BRA `(.L_x_80) ;  /* 0xfffffffc00f08947 */ /* 0x010fea000383ffff */
[----:B------:R-:W-:Y:S05]  /*8c80*/  BRA `(.L_x_143) ;  /* 0xffffffbc00587947 */ /* 0x000fea000383ffff */
.L_x_91:
[----:B-1----:R1:W3:Y:S02]  /*8c90*/  SYNCS.PHASECHK.TRANS64.TRYWAIT P1, [R3+URZ+0x50], R0 ;  /* 0x00005000030075a7 */ /* 0x0022e400080211ff */
[----:B---3--:R-:W-:Y:S05]  /*8ca0*/  @!P1 NANOSLEEP.SYNCS 0x989680 ;  /* 0x009896800000995d */ /* 0x008fea0003900000 */
[----:B------:R-:W3:Y:S02]  /*8cb0*/  @!P1 SYNCS.PHASECHK.TRANS64 P1, [R3+URZ+0x50], R0 ;  /* 0x00005000030095a7 */ /* 0x000ee400080210ff */
[----:B---3--:R-:W-:Y:S05]  /*8cc0*/  @!P1 BRA `(.L_x_91) ;  /* 0xfffffffc00f09947 */ /* 0x008fea000383ffff */
[----:B------:R-:W-:Y:S05]  /*8cd0*/  BRA `(.L_x_90) ;  /* 0xffffffc800807947 */ /* 0x000fea000383ffff */
.L_x_93:
[----:B---3--:R3:W4:Y:S02]  /*8ce0*/  SYNCS.PHASECHK.TRANS64.TRYWAIT P0, [R116+URZ+0xa0], R5 ;  /* 0x0000a005740075a7 */ /* 0x00872400080011ff */
[----:B----4-:R-:W-:Y:S05]  /*8cf0*/  @!P0 NANOSLEEP.SYNCS 0x989680 ;  /* 0x009896800000895d */ /* 0x010fea0003900000 */
[----:B------:R-:W4:Y:S02]  /*8d00*/  @!P0 SYNCS.PHASECHK.TRANS64 P0, [R116+URZ+0xa0], R5 ;  /* 0x0000a005740085a7 */ /* 0x000f2400080010ff */
[----:B----4-:R-:W-:Y:S05]  /*8d10*/  @!P0 BRA `(.L_x_93) ;  /* 0xfffffffc00f08947 */ /* 0x010fea000383ffff */
[----:B------:R-:W-:Y:S05]  /*8d20*/  BRA `(.L_x_92) ;  /* 0xffffffc800dc7947 */ /* 0x000fea000383ffff */
.L_x_101:
[----:B--2---:R2:W3:Y:S02]  /*8d30*/  SYNCS.PHASECHK.TRANS64.TRYWAIT P0, [R125+URZ+0x50], R0 ;  /* 0x000050007d0075a7 */ /* 0x0044e400080011ff */
[----:B---3--:R-:W-:Y:S05]  /*8d40*/  @!P0 NANOSLEEP.SYNCS 0x989680 ;  /* 0x009896800000895d */ /* 0x008fea0003900000 */
[----:B------:R-:W3:Y:S02]  /*8d50*/  @!P0 SYNCS.PHASECHK.TRANS64 P0, [R125+URZ+0x50], R0 ;  /* 0x000050007d0085a7 */ /* 0x000ee400080010ff */
[----:B---3--:R-:W-:Y:S05]  /*8d60*/  @!P0 BRA `(.L_x_101) ;  /* 0xfffffffc00f08947 */ /* 0x008fea000383ffff */
[----:B------:R-:W-:Y:S05]  /*8d70*/  BRA `(.L_x_100) ;  /* 0xffffffdc00e07947 */ /* 0x000fea000383ffff */
        .weak           $__internal_0_$__cuda_sm10x_tcgen05_guardrail_trap_col_being_dealloced_not_returned_by_alloc
        .type           $__internal_0_$__cuda_sm10x_tcgen05_guardrail_trap_col_being_dealloced_not_returned_by_alloc,@function
        .size           $__internal_0_$__cuda_sm10x_tcgen05_guardrail_trap_col_being_dealloced_not_returned_by_alloc,($__internal_1_$__cuda_sm10x_tcgen05_guardrail_trap_phase_invalid_during_alloc - $__internal_0_$__cuda_sm10x_tcgen05_guardrail_trap_col_being_dealloced_not_returned_by_alloc)
$__internal_0_$__cuda_sm10x_tcgen05_guardrail_trap_col_being_dealloced_not_returned_by_alloc:
[----:B------:R-:W-:Y:S05]  /*8d80*/  BPT.TRAP 0x1 ;  /* 0x000000040000795c */ /* 0x000fea0000300000 */
[----:B------:R-:W-:-:S04]  /*8d90*/  HFMA2 R3, -RZ, RZ, 0, 0 ;  /* 0x00000000ff037431 */ /* 0x000fc800000001ff */
[----:B------:R-:W-:Y:S05]  /*8da0*/  RET.REL.NODEC R2 `(_ZN7cutlass13device_kernelINS_4gemm6kernel13GemmUniversalIN4cute5tupleIJiiiiEEENS1_10collective13CollectiveMmaINS1_35MainloopSm100TmaUmmaWarpSpecializedILi5ELi2ELi4ENS5_IJNS4_1CILi1EEESB_SB_EEEEENS5_IJNSA_ILi128EEESE_SE_EEEaNS5_IJlSB_lEEEaSG_NS4_8TiledMMAINS4_8MMA_AtomIJNS4_15SM100_MMA_S8_SSIaaiLi128ELi128ELNS4_4UMMA5MajorE0ELSL_0ELNSK_8SaturateE0EEEEEENS4_6LayoutISC_NS5_IJNSA_ILi0EEESQ_SQ_EEEEENS5_IJNS4_10UnderscoreEST_ST_EEEEENS4_13SM90_TMA_LOADENS4_14ComposedLayoutINS4_7SwizzleILi3ELi4ELi3EEENS4_18smem_ptr_flag_bitsILi8EEENSP_INS5_IJNSA_ILi8EEESE_EEENS5_IJSE_SB_EEEEEEEvNS4_8identityESW_S16_vS17_EENS_8epilogue10collective18CollectiveEpilogueINS19_23Sm100TmaWarpSpecializedILi2ELi2ELi64ELb0ELb0EEEJSF_NS5_IJNSP_ISE_SB_EENSP_INSA_ILi64EEESB_EEEEEaSG_aSG_NS19_6fusion15FusionCallbacksIS1D_NS1I_17LinearCombinationIaiaiLNS_15FloatRoundStyleE2EEESF_S1H_JEEENS4_5SM1004TMEM4LOAD26SM100_TMEM_LOAD_32dp32b64xESW_NSX_INSY_ILi2ELi4ELi3EEES11_NSP_INS5_IJS12_S1F_EEENS5_IJS1F_SB_EEEEEEENS4_39AutoVectorizingCopyWithAssumedAlignmentILi128EEENS4_14SM90_TMA_STOREES1W_S1Y_S1Y_EEEvvEEEEvNT_6ParamsE) ;  /* 0xffffff7002947950 */ /* 0x000fea0003c3ffff */
        .weak           $__internal_1_$__cuda_sm10x_tcgen05_guardrail_trap_phase_invalid_during_alloc
        .type           $__internal_1_$__cuda_sm10x_tcgen05_guardrail_trap_phase_invalid_during_alloc,@function
        .size           $__internal_1_$__cuda_sm10x_tcgen05_guardrail_trap_phase_invalid_during_alloc,($__internal_2_$__cuda_sm10x_tcgen05_guardrail_trap_unallocated_columns_being_dealloced - $__internal_1_$__cuda_sm10x_tcgen05_guardrail_trap_phase_invalid_during_alloc)
$__internal_1_$__cuda_sm10x_tcgen05_guardrail_trap_phase_invalid_during_alloc:
[----:B------:R-:W-:Y:S05]  /*8db0*/  BPT.TRAP 0x1 ;  /* 0x000000040000795c */ /* 0x000fea0000300000 */
[----:B------:R-:W-:-:S04]  /*8dc0*/  MOV R3, 0x0 ;  /* 0x0000000000037802 */ /* 0x000fc80000000f00 */
[----:B------:R-:W-:Y:S05]  /*8dd0*/  RET.REL.NODEC R2 `(_ZN7cutlass13device_kernelINS_4gemm6kernel13GemmUniversalIN4cute5tupleIJiiiiEEENS1_10collective13CollectiveMmaINS1_35MainloopSm100TmaUmmaWarpSpecializedILi5ELi2ELi4ENS5_IJNS4_1CILi1EEESB_SB_EEEEENS5_IJNSA_ILi128EEESE_SE_EEEaNS5_IJlSB_lEEEaSG_NS4_8TiledMMAINS4_8MMA_AtomIJNS4_15SM100_MMA_S8_SSIaaiLi128ELi128ELNS4_4UMMA5MajorE0ELSL_0ELNSK_8SaturateE0EEEEEENS4_6LayoutISC_NS5_IJNSA_ILi0EEESQ_SQ_EEEEENS5_IJNS4_10UnderscoreEST_ST_EEEEENS4_13SM90_TMA_LOADENS4_14ComposedLayoutINS4_7SwizzleILi3ELi4ELi3EEENS4_18smem_ptr_flag_bitsILi8EEENSP_INS5_IJNSA_ILi8EEESE_EEENS5_IJSE_SB_EEEEEEEvNS4_8identityESW_S16_vS17_EENS_8epilogue10collective18CollectiveEpilogueINS19_23Sm100TmaWarpSpecializedILi2ELi2ELi64ELb0ELb0EEEJSF_NS5_IJNSP_ISE_SB_EENSP_INSA_ILi64EEESB_EEEEEaSG_aSG_NS19_6fusion15FusionCallbacksIS1D_NS1I_17LinearCombinationIaiaiLNS_15FloatRoundStyleE2EEESF_S1H_JEEENS4_5SM1004TMEM4LOAD26SM100_TMEM_LOAD_32dp32b64xESW_NSX_INSY_ILi2ELi4ELi3EEES11_NSP_INS5_IJS12_S1F_EEENS5_IJS1F_SB_EEEEEEENS4_39AutoVectorizingCopyWithAssumedAlignmentILi128EEENS4_14SM90_TMA_STOREES1W_S1Y_S1Y_EEEvvEEEEvNT_6ParamsE) ;  /* 0xffffff7002887950 */ /* 0x000fea0003c3ffff */
        .weak           $__internal_2_$__cuda_sm10x_tcgen05_guardrail_trap_unallocated_columns_being_dealloced
        .type           $__internal_2_$__cuda_sm10x_tcgen05_guardrail_trap_unallocated_columns_being_dealloced,@function
        .size           $__internal_2_$__cuda_sm10x_tcgen05_guardrail_trap_unallocated_columns_being_dealloced,(.L_x_145 - $__internal_2_$__cuda_sm10x_tcgen05_guardrail_trap_unallocated_columns_being_dealloced)
$__internal_2_$__cuda_sm10x_tcgen05_guardrail_trap_unallocated_columns_being_dealloced:
[----:B------:R-:W-:Y:S05]  /*8de0*/  BPT.TRAP 0x1 ;  /* 0x000000040000795c */ /* 0x000fea0000300000 */
[----:B------:R-:W-:-:S04]  /*8df0*/  HFMA2 R3, -RZ, RZ, 0, 0 ;  /* 0x00000000ff037431 */ /* 0x000fc800000001ff */
[----:B------:R-:W-:Y:S05]  /*8e00*/  RET.REL.NODEC R2 `(_ZN7cutlass13device_kernelINS_4gemm6kernel13GemmUniversalIN4cute5tupleIJiiiiEEENS1_10collective13CollectiveMmaINS1_35MainloopSm100TmaUmmaWarpSpecializedILi5ELi2ELi4ENS5_IJNS4_1CILi1EEESB_SB_EEEEENS5_IJNSA_ILi128EEESE_SE_EEEaNS5_IJlSB_lEEEaSG_NS4_8TiledMMAINS4_8MMA_AtomIJNS4_15SM100_MMA_S8_SSIaaiLi128ELi128ELNS4_4UMMA5MajorE0ELSL_0ELNSK_8SaturateE0EEEEEENS4_6LayoutISC_NS5_IJNSA_ILi0EEESQ_SQ_EEEEENS5_IJNS4_10UnderscoreEST_ST_EEEEENS4_13SM90_TMA_LOADENS4_14ComposedLayoutINS4_7SwizzleILi3ELi4ELi3EEENS4_18smem_ptr_flag_bitsILi8EEENSP_INS5_IJNSA_ILi8EEESE_EEENS5_IJSE_SB_EEEEEEEvNS4_8identityESW_S16_vS17_EENS_8epilogue10collective18CollectiveEpilogueINS19_23Sm100TmaWarpSpecializedILi2ELi2ELi64ELb0ELb0EEEJSF_NS5_IJNSP_ISE_SB_EENSP_INSA_ILi64EEESB_EEEEEaSG_aSG_NS19_6fusion15FusionCallbacksIS1D_NS1I_17LinearCombinationIaiaiLNS_15FloatRoundStyleE2EEESF_S1H_JEEENS4_5SM1004TMEM4LOAD26SM100_TMEM_LOAD_32dp32b64xESW_NSX_INSY_ILi2ELi4ELi3EEES11_NSP_INS5_IJS12_S1F_EEENS5_IJS1F_SB_EEEEEEENS4_39AutoVectorizingCopyWithAssumedAlignmentILi128EEENS4_14SM90_TMA_STOREES1W_S1Y_S1Y_EEEvvEEEEvNT_6ParamsE) ;  /* 0xffffff70027c7950 */ /* 0x000fea0003c3ffff */
.L_x_144:
[----:B------:R-:W-:-:S00]  /*8e10*/  BRA `(.L_x_144) ;  /* 0xfffffffc00fc7947 */ /* 0x000fc0000383ffff */
[----:B------:R-:W-:-:S00]  /*8e20*/  NOP ;  /* 0x0000000000007918 */ /* 0x000fc00000000000 */
        /* <DEDUP_REMOVED lines=13> */
.L_x_145:


//--------------------- .nv.global.init           --------------------------
	.section	.nv.global.init,"aw",@progbits
.nv.global.init:
	.type		$str$27,@object
	.size		$str$27,($str$28 - $str$27)
$str$27:
        /*0000*/ 	.byte	0x28, 0x61, 0x64, 0x64, 0x72, 0x65, 0x73, 0x73, 0x20, 0x26, 0x20, 0x6d, 0x61, 0x73, 0x6b, 0x29
        /*0010*/ 	.byte	0x20, 0x3d, 0x3d, 0x20, 0x30, 0x00
	.type		$str$28,@object
	.size		$str$28,($str$26 - $str$28)
$str$28:
        /*0016*/ 	.byte	0x2f, 0x74, 0x6d, 0x70, 0x2f, 0x63, 0x75, 0x74, 0x6c, 0x61, 0x73, 0x73, 0x5f, 0x73, 0x77, 0x65
        /*0026*/ 	.byte	0x65, 0x70, 0x5f, 0x73, 0x72, 0x63, 0x2f, 0x69, 0x6e, 0x63, 0x6c, 0x75, 0x64, 0x65, 0x2f, 0x63
        /*0036*/ 	.byte	0x75, 0x74, 0x65, 0x2f, 0x70, 0x6f, 0x69, 0x6e, 0x74, 0x65, 0x72, 0x5f, 0x66, 0x6c, 0x61, 0x67
        /*0046*/ 	.byte	0x67, 0x65, 0x64, 0x2e, 0x68, 0x70, 0x70, 0x00
	.type		$str$26,@object
	.size		$str$26,($str$25 - $str$26)
$str$26:
        /*004e*/ 	.byte	0x2f, 0x74, 0x6d, 0x70, 0x2f, 0x63, 0x75, 0x74, 0x6c, 0x61, 0x73, 0x73, 0x5f, 0x73, 0x77, 0x65
        /*005e*/ 	.byte	0x65, 0x70, 0x5f, 0x73, 0x72, 0x63, 0x2f, 0x69, 0x6e, 0x63, 0x6c, 0x75, 0x64, 0x65, 0x2f, 0x63
        /*006e*/ 	.byte	0x75, 0x74, 0x65, 0x2f, 0x61, 0x74, 0x6f, 0x6d, 0x2f, 0x63, 0x6f, 0x70, 0x79, 0x5f, 0x74, 0x72
        /*007e*/ 	.byte	0x61, 0x69, 0x74, 0x73, 0x5f, 0x73, 0x6d, 0x31, 0x30, 0x30, 0x2e, 0x68, 0x70, 0x70, 0x00
	.type		$str$25,@object
	.size		$str$25,(__unnamed_1 - $str$25)
$str$25:
        /*008d*/ 	.byte	0x28, 0x28, 0x75, 0x69, 0x6e, 0x74, 0x33, 0x32, 0x5f, 0x74, 0x28, 0x74, 0x68, 0x72, 0x65, 0x61
        /*009d*/ 	.byte	0x64, 0x49, 0x64, 0x78, 0x2e, 0x78, 0x29, 0x20, 0x2f, 0x20, 0x33, 0x32, 0x29, 0x20, 0x25, 0x20
        /*00ad*/ 	.byte	0x34, 0x29, 0x20, 0x3d, 0x3d, 0x20, 0x28, 0x28, 0x28, 0x74, 0x6d, 0x65, 0x6d, 0x5f, 0x61, 0x64
        /*00bd*/ 	.byte	0x64, 0x72, 0x20, 0x3e, 0x3e, 0x20, 0x31, 0x36, 0x29, 0x20, 0x2f, 0x20, 0x33, 0x32, 0x29, 0x20
        /*00cd*/ 	.byte	0x25, 0x20, 0x34, 0x29, 0x00
	.type		__unnamed_1,@object
	.size		__unnamed_1,(__unnamed_2 - __unnamed_1)
__unnamed_1:
        /*00d2*/ 	.byte	0x61, 0x75, 0x74, 0x6f, 0x20, 0x63, 0x75, 0x74, 0x65, 0x3a, 0x3a, 0x61, 0x73, 0x5f, 0x70, 0x6f
        /* <DEDUP_REMOVED lines=24> */
        /*0262*/ 	.byte	0x5d, 0x00
	.type		__unnamed_2,@object
	.size		__unnamed_2,(.L_2 - __unnamed_2)
__unnamed_2:
        /* <DEDUP_REMOVED lines=42> */
        /*0504*/ 	.byte	0x43, 0x3c, 0x30, 0x3e, 0x3e, 0x3e, 0x3e, 0x5d, 0x00
.L_2:


//--------------------- .nv.shared._ZN7cutlass13device_kernelINS_4gemm6kernel13GemmUniversalIN4cute5tupleIJiiiiEEENS1_10collective13CollectiveMmaINS1_35MainloopSm100TmaUmmaWarpSpecializedILi5ELi2ELi4ENS5_IJNS4_1CILi1EEESB_SB_EEEEENS5_IJNSA_ILi128EEESE_SE_EEEaNS5_IJlSB_lEEEaSG_NS4_8TiledMMAINS4_8MMA_AtomIJNS4_15SM100_MMA_S8_SSIaaiLi128ELi128ELNS4_4UMMA5MajorE0ELSL_0ELNSK_8SaturateE0EEEEEENS4_6LayoutISC_NS5_IJNSA_ILi0EEESQ_SQ_EEEEENS5_IJNS4_10UnderscoreEST_ST_EEEEENS4_13SM90_TMA_LOADENS4_14ComposedLayoutINS4_7SwizzleILi3ELi4ELi3EEENS4_18smem_ptr_flag_bitsILi8EEENSP_INS5_IJNSA_ILi8EEESE_EEENS5_IJSE_SB_EEEEEEEvNS4_8identityESW_S16_vS17_EENS_8epilogue10collective18CollectiveEpilogueINS19_23Sm100TmaWarpSpecializedILi2ELi2ELi64ELb0ELb0EEEJSF_NS5_IJNSP_ISE_SB_EENSP_INSA_ILi64EEESB_EEEEEaSG_aSG_NS19_6fusion15FusionCallbacksIS1D_NS1I_17LinearCombinationIaiaiLNS_15FloatRoundStyleE2EEESF_S1H_JEEENS4_5SM1004TMEM4LOAD26SM100_TMEM_LOAD_32dp32b64xESW_NSX_INSY_ILi2ELi4ELi3EEES11_NSP_INS5_IJS12_S1F_EEENS5_IJS1F_SB_EEEEEEENS4_39AutoVectorizingCopyWithAssumedAlignmentILi128EEENS4_14SM90_TMA_STOREES1W_S1Y_S1Y_EEEvvEEEEvNT_6ParamsE --------------------------
	.section	.nv.shared._ZN7cutlass13device_kernelINS_4gemm6kernel13GemmUniversalIN4cute5tupleIJiiiiEEENS1_10collective13CollectiveMmaINS1_35MainloopSm100TmaUmmaWarpSpecializedILi5ELi2ELi4ENS5_IJNS4_1CILi1EEESB_SB_EEEEENS5_IJNSA_ILi128EEESE_SE_EEEaNS5_IJlSB_lEEEaSG_NS4_8TiledMMAINS4_8MMA_AtomIJNS4_15SM100_MMA_S8_SSIaaiLi128ELi128ELNS4_4UMMA5MajorE0ELSL_0ELNSK_8SaturateE0EEEEEENS4_6LayoutISC_NS5_IJNSA_ILi0EEESQ_SQ_EEEEENS5_IJNS4_10UnderscoreEST_ST_EEEEENS4_13SM90_TMA_LOADENS4_14ComposedLayoutINS4_7SwizzleILi3ELi4ELi3EEENS4_18smem_ptr_flag_bitsILi8EEENSP_INS5_IJNSA_ILi8EEESE_EEENS5_IJSE_SB_EEEEEEEvNS4_8identityESW_S16_vS17_EENS_8epilogue10collective18CollectiveEpilogueINS19_23Sm100TmaWarpSpecializedILi2ELi2ELi64ELb0ELb0EEEJSF_NS5_IJNSP_ISE_SB_EENSP_INSA_ILi64EEESB_EEEEEaSG_aSG_NS19_6fusion15FusionCallbacksIS1D_NS1I_17LinearCombinationIaiaiLNS_15FloatRoundStyleE2EEESF_S1H_JEEENS4_5SM1004TMEM4LOAD26SM100_TMEM_LOAD_32dp32b64xESW_NSX_INSY_ILi2ELi4ELi3EEES11_NSP_INS5_IJS12_S1F_EEENS5_IJS1F_SB_EEEEEEENS4_39AutoVectorizingCopyWithAssumedAlignmentILi128EEENS4_14SM90_TMA_STOREES1W_S1Y_S1Y_EEEvvEEEEvNT_6ParamsE,"aw",@nobits
	.sectionflags	@""
	.align	16
	.zero		1024


//--------------------- .nv.shared.reserved.0     --------------------------
	.section	.nv.shared.reserved.0,"aw",@nobits
	.weak		__nv_reservedSMEM_offset_0_alias
	.size		__nv_reservedSMEM_offset_0_alias, 0, 64
	.other		__nv_reservedSMEM_offset_0_alias,@"STO_CUDA_RESERVED_SHARED STV_DEFAULT"
__nv_reservedSMEM_offset_0_alias:
	.zero		0
.nv.shared.reserved.0:
	.zero		64
	.weak		__nv_reservedSMEM_tcgen05_partition
	.type		__nv_reservedSMEM_tcgen05_partition,@object
	.size		__nv_reservedSMEM_tcgen05_partition,(.L_0 - __nv_reservedSMEM_tcgen05_partition)
__nv_reservedSMEM_tcgen05_partition:
	.zero		32
.L_0:


//--------------------- .nv.global                --------------------------
	.section	.nv.global,"aw",@nobits
.nv.global:
	.type		_ZN40_INTERNAL_83f9242b_4_k_cu_fe06727b_204544cute1_E,@object
	.size		_ZN40_INTERNAL_83f9242b_4_k_cu_fe06727b_204544cute1_E,(_ZN40_INTERNAL_83f9242b_4_k_cu_fe06727b_204544cuda3std3__45__cpo6cbeginE - _ZN40_INTERNAL_83f9242b_4_k_cu_fe06727b_204544cute1_E)
_ZN40_INTERNAL_83f9242b_4_k_cu_fe06727b_204544cute1_E:
	.zero		1
	.type		_ZN40_INTERNAL_83f9242b_4_k_cu_fe06727b_204544cuda3std3__45__cpo6cbeginE,@object
	.size		_ZN40_INTERNAL_83f9242b_4_k_cu_fe06727b_204544cuda3std3__45__cpo6cbeginE,(_ZN40_INTERNAL_83f9242b_4_k_cu_fe06727b_204544cuda3std3__48in_placeE - _ZN40_INTERNAL_83f9242b_4_k_cu_fe06727b_204544cuda3std3__45__cpo6cbeginE)
_ZN40_INTERNAL_83f9242b_4_k_cu_fe06727b_204544cuda3std3__45__cpo6cbeginE:
	.zero		1
	.type		_ZN40_INTERNAL_83f9242b_4_k_cu_fe06727b_204544cuda3std3__48in_placeE,@object
	.size		_ZN40_INTERNAL_83f9242b_4_k_cu_fe06727b_204544cuda3std3__48in_placeE,(_ZN40_INTERNAL_83f9242b_4_k_cu_fe06727b_204544cuda3std6ranges3__45__cpo9iter_moveE - _ZN40_INTERNAL_83f9242b_4_k_cu_fe06727b_204544cuda3std3__48in_placeE)
_ZN40_INTERNAL_83f9242b_4_k_cu_fe06727b_204544cuda3std3__48in_placeE:
	.zero		1
	.type		_ZN40_INTERNAL_83f9242b_4_k_cu_fe06727b_204544cuda3std6ranges3__45__cpo9iter_moveE,@object
	.size		_ZN40_INTERNAL_83f9242b_4_k_cu_fe06727b_204544cuda3std6ranges3__45__cpo9iter_moveE,(_ZN40_INTERNAL_83f9242b_4_k_cu_fe06727b_204544cuda3std3__45__cpo5beginE - _ZN40_INTERNAL_83f9242b_4_k_cu_fe06727b_204544cuda3std6ranges3__45__cpo9iter_moveE)
_ZN40_INTERNAL_83f9242b_4_k_cu_fe06727b_204544cuda3std6ranges3__45__cpo9iter_moveE:
	.zero		1
	.type		_ZN40_INTERNAL_83f9242b_4_k_cu_fe06727b_204544cuda3std3__45__cpo5beginE,@object
	.size		_ZN40_INTERNAL_83f9242b_4_k_cu_fe06727b_204544cuda3std3__45__cpo5beginE,(_ZN40_INTERNAL_83f9242b_4_k_cu_fe06727b_204544cuda3std3__442_GLOBAL__N__83f9242b_4_k_cu_fe06727b_204546ignoreE - _ZN40_INTERNAL_83f9242b_4_k_cu_fe06727b_204544cuda3std3__45__cpo5beginE)
_ZN40_INTERNAL_83f9242b_4_k_cu_fe06727b_204544cuda3std3__45__cpo5beginE:
	.zero		1
	.type		_ZN40_INTERNAL_83f9242b_4_k_cu_fe06727b_204544cuda3std3__442_GLOBAL__N__83f9242b_4_k_cu_fe06727b_204546ignoreE,@object
	.size		_ZN40_INTERNAL_83f9242b_4_k_cu_fe06727b_204544cuda3std3__442_GLOBAL__N__83f9242b_4_k_cu_fe06727b_204546ignoreE,(_ZN40_INTERNAL_83f9242b_4_k_cu_fe06727b_204544cute7productE - _ZN40_INTERNAL_83f9242b_4_k_cu_fe06727b_204544cuda3std3__442_GLOBAL__N__83f9242b_4_k_cu_fe06727b_204546ignoreE)
_ZN40_INTERNAL_83f9242b_4_k_cu_fe06727b_204544cuda3std3__442_GLOBAL__N__83f9242b_4_k_cu_fe06727b_204546ignoreE:
	.zero		1
	.type		_ZN40_INTERNAL_83f9242b_4_k_cu_fe06727b_204544cute7productE,@object
	.size		_ZN40_INTERNAL_83f9242b_4_k_cu_fe06727b_204544cute7productE,(_ZN40_INTERNAL_83f9242b_4_k_cu_fe06727b_204544cuda3std3__45__cpo3endE - _ZN40_INTERNAL_83f9242b_4_k_cu_fe06727b_204544cute7productE)
_ZN40_INTERNAL_83f9242b_4_k_cu_fe06727b_204544cute7productE:
	.zero		1
	.type		_ZN40_INTERNAL_83f9242b_4_k_cu_fe06727b_204544cuda3std3__45__cpo3endE,@object
	.size		_ZN40_INTERNAL_83f9242b_4_k_cu_fe06727b_204544cuda3std3__45__cpo3endE,(_ZN40_INTERNAL_83f9242b_4_k_cu_fe06727b_204544cuda3std3__419piecewise_constructE - _ZN40_INTERNAL_83f9242b_4_k_cu_fe06727b_204544cuda3std3__45__cpo3endE)
_ZN40_INTERNAL_83f9242b_4_k_cu_fe06727b_204544cuda3std3__45__cpo3endE:
	.zero		1
	.type		_ZN40_INTERNAL_83f9242b_4_k_cu_fe06727b_204544cuda3std3__419piecewise_constructE,@object
	.size		_ZN40_INTERNAL_83f9242b_4_k_cu_fe06727b_204544cuda3std3__419piecewise_constructE,(_ZN40_INTERNAL_83f9242b_4_k_cu_fe06727b_204544cuda3std3__45__cpo4cendE - _ZN40_INTERNAL_83f9242b_4_k_cu_fe06727b_204544cuda3std3__419piecewise_constructE)
_ZN40_INTERNAL_83f9242b_4_k_cu_fe06727b_204544cuda3std3__419piecewise_constructE:
	.zero		1
	.type		_ZN40_INTERNAL_83f9242b_4_k_cu_fe06727b_204544cuda3std3__45__cpo4cendE,@object
	.size		_ZN40_INTERNAL_83f9242b_4_k_cu_fe06727b_204544cuda3std3__45__cpo4cendE,(_ZN40_INTERNAL_83f9242b_4_k_cu_fe06727b_204544cuda3std6ranges3__45__cpo4swapE - _ZN40_INTERNAL_83f9242b_4_k_cu_fe06727b_204544cuda3std3__45__cpo4cendE)
_ZN40_INTERNAL_83f9242b_4_k_cu_fe06727b_204544cuda3std3__45__cpo4cendE:
	.zero		1
	.type		_ZN40_INTERNAL_83f9242b_4_k_cu_fe06727b_204544cuda3std6ranges3__45__cpo4swapE,@object
	.size		_ZN40_INTERNAL_83f9242b_4_k_cu_fe06727b_204544cuda3std6ranges3__45__cpo4swapE,(.L_10 - _ZN40_INTERNAL_83f9242b_4_k_cu_fe06727b_204544cuda3std6ranges3__45__cpo4swapE)
_ZN40_INTERNAL_83f9242b_4_k_cu_fe06727b_204544cuda3std6ranges3__45__cpo4swapE:
	.zero		1
.L_10:


//--------------------- .nv.constant0._ZN7cutlass13device_kernelINS_4gemm6kernel13GemmUniversalIN4cute5tupleIJiiiiEEENS1_10collective13CollectiveMmaINS1_35MainloopSm100TmaUmmaWarpSpecializedILi5ELi2ELi4ENS5_IJNS4_1CILi1EEESB_SB_EEEEENS5_IJNSA_ILi128EEESE_SE_EEEaNS5_IJlSB_lEEEaSG_NS4_8TiledMMAINS4_8MMA_AtomIJNS4_15SM100_MMA_S8_SSIaaiLi128ELi128ELNS4_4UMMA5MajorE0ELSL_0ELNSK_8SaturateE0EEEEEENS4_6LayoutISC_NS5_IJNSA_ILi0EEESQ_SQ_EEEEENS5_IJNS4_10UnderscoreEST_ST_EEEEENS4_13SM90_TMA_LOADENS4_14ComposedLayoutINS4_7SwizzleILi3ELi4ELi3EEENS4_18smem_ptr_flag_bitsILi8EEENSP_INS5_IJNSA_ILi8EEESE_EEENS5_IJSE_SB_EEEEEEEvNS4_8identityESW_S16_vS17_EENS_8epilogue10collective18CollectiveEpilogueINS19_23Sm100TmaWarpSpecializedILi2ELi2ELi64ELb0ELb0EEEJSF_NS5_IJNSP_ISE_SB_EENSP_INSA_ILi64EEESB_EEEEEaSG_aSG_NS19_6fusion15FusionCallbacksIS1D_NS1I_17LinearCombinationIaiaiLNS_15FloatRoundStyleE2EEESF_S1H_JEEENS4_5SM1004TMEM4LOAD26SM100_TMEM_LOAD_32dp32b64xESW_NSX_INSY_ILi2ELi4ELi3EEES11_NSP_INS5_IJS12_S1F_EEENS5_IJS1F_SB_EEEEEEENS4_39AutoVectorizingCopyWithAssumedAlignmentILi128EEENS4_14SM90_TMA_STOREES1W_S1Y_S1Y_EEEvvEEEEvNT_6ParamsE --------------------------
	.section	.nv.constant0._ZN7cutlass13device_kernelINS_4gemm6kernel13GemmUniversalIN4cute5tupleIJiiiiEEENS1_10collective13CollectiveMmaINS1_35MainloopSm100TmaUmmaWarpSpecializedILi5ELi2ELi4ENS5_IJNS4_1CILi1EEESB_SB_EEEEENS5_IJNSA_ILi128EEESE_SE_EEEaNS5_IJlSB_lEEEaSG_NS4_8TiledMMAINS4_8MMA_AtomIJNS4_15SM100_MMA_S8_SSIaaiLi128ELi128ELNS4_4UMMA5MajorE0ELSL_0ELNSK_8SaturateE0EEEEEENS4_6LayoutISC_NS5_IJNSA_ILi0EEESQ_SQ_EEEEENS5_IJNS4_10UnderscoreEST_ST_EEEEENS4_13SM90_TMA_LOADENS4_14ComposedLayoutINS4_7SwizzleILi3ELi4ELi3EEENS4_18smem_ptr_flag_bitsILi8EEENSP_INS5_IJNSA_ILi8EEESE_EEENS5_IJSE_SB_EEEEEEEvNS4_8identityESW_S16_vS17_EENS_8epilogue10collective18CollectiveEpilogueINS19_23Sm100TmaWarpSpecializedILi2ELi2ELi64ELb0ELb0EEEJSF_NS5_IJNSP_ISE_SB_EENSP_INSA_ILi64EEESB_EEEEEaSG_aSG_NS19_6fusion15FusionCallbacksIS1D_NS1I_17LinearCombinationIaiaiLNS_15FloatRoundStyleE2EEESF_S1H_JEEENS4_5SM1004TMEM4LOAD26SM100_TMEM_LOAD_32dp32b64xESW_NSX_INSY_ILi2ELi4ELi3EEES11_NSP_INS5_IJS12_S1F_EEENS5_IJS1F_SB_EEEEEEENS4_39AutoVectorizingCopyWithAssumedAlignmentILi128EEENS4_14SM90_TMA_STOREES1W_S1Y_S1Y_EEEvvEEEEvNT_6ParamsE,"a",@progbits
	.sectionflags	@""
	.align	4
.nv.constant0._ZN7cutlass13device_kernelINS_4gemm6kernel13GemmUniversalIN4cute5tupleIJiiiiEEENS1_10collective13CollectiveMmaINS1_35MainloopSm100TmaUmmaWarpSpecializedILi5ELi2ELi4ENS5_IJNS4_1CILi1EEESB_SB_EEEEENS5_IJNSA_ILi128EEESE_SE_EEEaNS5_IJlSB_lEEEaSG_NS4_8TiledMMAINS4_8MMA_AtomIJNS4_15SM100_MMA_S8_SSIaaiLi128ELi128ELNS4_4UMMA5MajorE0ELSL_0ELNSK_8SaturateE0EEEEEENS4_6LayoutISC_NS5_IJNSA_ILi0EEESQ_SQ_EEEEENS5_IJNS4_10UnderscoreEST_ST_EEEEENS4_13SM90_TMA_LOADENS4_14ComposedLayoutINS4_7SwizzleILi3ELi4ELi3EEENS4_18smem_ptr_flag_bitsILi8EEENSP_INS5_IJNSA_ILi8EEESE_EEENS5_IJSE_SB_EEEEEEEvNS4_8identityESW_S16_vS17_EENS_8epilogue10collective18CollectiveEpilogueINS19_23Sm100TmaWarpSpecializedILi2ELi2ELi64ELb0ELb0EEEJSF_NS5_IJNSP_ISE_SB_EENSP_INSA_ILi64EEESB_EEEEEaSG_aSG_NS19_6fusion15FusionCallbacksIS1D_NS1I_17LinearCombinationIaiaiLNS_15FloatRoundStyleE2EEESF_S1H_JEEENS4_5SM1004TMEM4LOAD26SM100_TMEM_LOAD_32dp32b64xESW_NSX_INSY_ILi2ELi4ELi3EEES11_NSP_INS5_IJS12_S1F_EEENS5_IJS1F_SB_EEEEEEENS4_39AutoVectorizingCopyWithAssumedAlignmentILi128EEENS4_14SM90_TMA_STOREES1W_S1Y_S1Y_EEEvvEEEEvNT_6ParamsE:
	.zero		2944


//--------------------- SYMBOLS --------------------------

	.type		.nv.reservedSmem.offset0,@object
	.size		.nv.reservedSmem.offset0,0x4
	.type		.nv.reservedSmem.cap,@object
	.size		.nv.reservedSmem.cap,0x4
	.type		__assertfail,@function
